def gluon_wgmma(
    a_ptr,
    b_ptr,
    c_ptr,
    M,
    N,
    K,
    stride_am,
    stride_bk,
    stride_cm,
    BLOCK_M: gl.constexpr,
    BLOCK_N: gl.constexpr,
    BLOCK_K: gl.constexpr,
    DTYPE: gl.constexpr,
    A_LAYOUT: gl.constexpr,
    B_LAYOUT: gl.constexpr,
    C_LAYOUT: gl.constexpr,
    B_SHAPE: gl.constexpr,
    TRANS_B: gl.constexpr,
    NUM_BUFFERS: gl.constexpr,
    NUM_WARPS: gl.constexpr,
):
    a_desc = tma.make_tensor_descriptor(
        a_ptr, [M, K], [stride_am, 1], [BLOCK_M, BLOCK_K], A_LAYOUT
    )
    b_desc = tma.make_tensor_descriptor(
        b_ptr,
        [N, K] if TRANS_B else [K, N],
        [stride_bk, 1],
        B_SHAPE,
        B_LAYOUT,
    )
    c_desc = tma.make_tensor_descriptor(
        c_ptr, [M, N], [stride_cm, 1], [BLOCK_M, BLOCK_N], C_LAYOUT
    )

    a_bufs = gl.allocate_shared_memory(
        DTYPE, [NUM_BUFFERS, BLOCK_M, BLOCK_K], A_LAYOUT
    )
    b_bufs = gl.allocate_shared_memory(DTYPE, [NUM_BUFFERS] + B_SHAPE, B_LAYOUT)

    pid_m = gl.program_id(0)
    pid_n = gl.program_id(1)
    off_m = pid_m * BLOCK_M
    off_n = pid_n * BLOCK_N

    mma_layout: gl.constexpr = pick_wgmma_layout(DTYPE, BLOCK_M, BLOCK_N, NUM_WARPS)
    acc = warpgroup_mma_init(
        gl.zeros((BLOCK_M, BLOCK_N), dtype=gl.float32, layout=mma_layout)
    )

    bars = gl.allocate_shared_memory(
        gl.int64, [NUM_BUFFERS, 1], mbarrier.MBarrierLayout()
    )
    for i in gl.static_range(NUM_BUFFERS):
        mbarrier.init(bars.index(i), count=1)
    idx = 0
    phase = 0

    for k in range(0, K, BLOCK_K):
        a = a_bufs.index(idx)
        b = b_bufs.index(idx)
        bar = bars.index(idx)
        mbarrier.expect(bar, a_desc.block_type.nbytes + b_desc.block_type.nbytes)
        tma.async_copy_global_to_shared(a_desc, [off_m, k], bar, a)
        tma.async_copy_global_to_shared(
            b_desc, [off_n, k] if TRANS_B else [k, off_n], bar, b
        )
        mbarrier.wait(bar, phase=phase)

        if TRANS_B:
            b = b.permute((1, 0))
        acc = warpgroup_mma_wait(num_outstanding=0, deps=(acc,))
        acc = warpgroup_mma(a, b, acc, is_async=True)

        idx += 1
        if idx == NUM_BUFFERS:
            idx = 0
            phase ^= 1

    acc = warpgroup_mma_wait(num_outstanding=0, deps=(acc,))
    for i in gl.static_range(NUM_BUFFERS):
        mbarrier.invalidate(bars.index(i))

    c_smem = gl.allocate_shared_memory(DTYPE, [BLOCK_M, BLOCK_N], C_LAYOUT)
    c_smem.store(acc.to(DTYPE))
    fence_async_shared()
    tma.async_copy_shared_to_global(c_desc, [off_m, off_n], c_smem)
    tma.store_wait(pendings=0)

# config = {"BLOCK_K": 128, "BLOCK_M": 64, "BLOCK_N": 256, "arch": "sm_90", "dtype": "fp16", "num_buffers": 3, "num_warps": 8, "trans_b": 0}
# arch = sm_90


// ===== COMPILED SASS (sm_90a) =====

	.target	sm_90a

	.elftype	@"ET_EXEC"


//--------------------- .note.nv.tkinfo           --------------------------
	.section	.note.nv.tkinfo,"",@"SHT_NOTE"
	.sectionflags	@"SHF_NOTE_NV_TKINFO"
	.tkinfo
        /*0018*/ 	.word	0x00000002
        /*0030*/ 	.string	""
        /*0030*/ 	.string	"ptxas"
        /*0030*/ 	.string	"Cuda compilation tools, release 13.0, V13.0.88"
        /*0030*/ 	.string	"Build cuda_13.0.r13.0/compiler.36424714_0"
        /*0030*/ 	.string	"-v  -suppress-debug-info  -lineinfo  -arch sm_90a "



//--------------------- .note.nv.cuinfo           --------------------------
	.section	.note.nv.cuinfo,"",@"SHT_NOTE"
	.sectionflags	@"SHF_NOTE_NV_CUINFO"
        /*0018*/ 	.short	0x0002
        /*001a*/ 	.short	0x005a
        /*001c*/ 	.short	0x0082
	.zero		2


//--------------------- .nv.info                  --------------------------
	.section	.nv.info,"",@"SHT_CUDA_INFO"
	.align	4


	//----- nvinfo : EIATTR_REGCOUNT
	.align		4
        /*0000*/ 	.byte	0x04, 0x2f
        /*0002*/ 	.short	(.L_1 - .L_0)
	.align		4
.L_0:
        /*0004*/ 	.word	index@(gluon_wgmma)
        /*0008*/ 	.word	0x0000005a


	//----- nvinfo : EIATTR_FRAME_SIZE
	.align		4
.L_1:
        /*000c*/ 	.byte	0x04, 0x11
        /*000e*/ 	.short	(.L_3 - .L_2)
	.align		4
.L_2:
        /*0010*/ 	.word	index@(gluon_wgmma)
        /*0014*/ 	.word	0x00000000


	//----- nvinfo : EIATTR_MIN_STACK_SIZE
	.align		4
.L_3:
        /*0018*/ 	.byte	0x04, 0x12
        /*001a*/ 	.short	(.L_5 - .L_4)
	.align		4
.L_4:
        /*001c*/ 	.word	index@(gluon_wgmma)
        /*0020*/ 	.word	0x00000000
.L_5:


//--------------------- .nv.compat                --------------------------
	.section	.nv.compat,"",@"SHT_CUDA_COMPAT_INFO"
	.align	4
        /*0000*/ 	.byte	0x02, 0x09, 0x01, 0x00, 0x02, 0x02, 0x04, 0x00, 0x02, 0x05, 0x05, 0x00, 0x03, 0x07, 0x01, 0x01
        /*0010*/ 	.byte	0x02, 0x03, 0x03, 0x00, 0x02, 0x06, 0x01, 0x00, 0x04, 0x0b, 0x08, 0x00, 0x00, 0x00, 0x00, 0x00
        /*0020*/ 	.byte	0x00, 0x00, 0x00, 0x00


//--------------------- .nv.info.gluon_wgmma      --------------------------
	.section	.nv.info.gluon_wgmma,"",@"SHT_CUDA_INFO"
	.sectionflags	@""
	.align	4


	//----- nvinfo : EIATTR_CUDA_API_VERSION
	.align		4
        /*0000*/ 	.byte	0x04, 0x37
        /*0002*/ 	.short	(.L_7 - .L_6)
.L_6:
        /*0004*/ 	.word	0x00000082


	//----- nvinfo : EIATTR_KPARAM_INFO
	.align		4
.L_7:
        /*0008*/ 	.byte	0x04, 0x17
        /*000a*/ 	.short	(.L_9 - .L_8)
.L_8:
        /*000c*/ 	.word	0x00000000
        /*0010*/ 	.short	0x000a
        /*0012*/ 	.short	0x0048
        /*0014*/ 	.byte	0x00, 0xf4, 0x21, 0x00


	//----- nvinfo : EIATTR_KPARAM_INFO
	.align		4
.L_9:
        /*0018*/ 	.byte	0x04, 0x17
        /*001a*/ 	.short	(.L_11 - .L_10)
.L_10:
        /*001c*/ 	.word	0x00000000
        /*0020*/ 	.short	0x0009
        /*0022*/ 	.short	0x0040
        /*0024*/ 	.byte	0x00, 0xf4, 0x21, 0x00


	//----- nvinfo : EIATTR_KPARAM_INFO
	.align		4
.L_11:
        /*0028*/ 	.byte	0x04, 0x17
        /*002a*/ 	.short	(.L_13 - .L_12)
.L_12:
        /*002c*/ 	.word	0x00000000
        /*0030*/ 	.short	0x0008
        /*0032*/ 	.short	0x0038
        /*0034*/ 	.byte	0x00, 0xf0, 0x21, 0x00


	//----- nvinfo : EIATTR_KPARAM_INFO
	.align		4
.L_13:
        /*0038*/ 	.byte	0x04, 0x17
        /*003a*/ 	.short	(.L_15 - .L_14)
.L_14:
        /*003c*/ 	.word	0x00000000
        /*0040*/ 	.short	0x0007
        /*0042*/ 	.short	0x0030
        /*0044*/ 	.byte	0x00, 0xf0, 0x21, 0x00


	//----- nvinfo : EIATTR_KPARAM_INFO
	.align		4
.L_15:
        /*0048*/ 	.byte	0x04, 0x17
        /*004a*/ 	.short	(.L_17 - .L_16)
.L_16:
        /*004c*/ 	.word	0x00000000
        /*0050*/ 	.short	0x0006
        /*0052*/ 	.short	0x0028
        /*0054*/ 	.byte	0x00, 0xf0, 0x21, 0x00


	//----- nvinfo : EIATTR_KPARAM_INFO
	.align		4
.L_17:
        /*0058*/ 	.byte	0x04, 0x17
        /*005a*/ 	.short	(.L_19 - .L_18)
.L_18:
        /*005c*/ 	.word	0x00000000
        /*0060*/ 	.short	0x0005
        /*0062*/ 	.short	0x0020
        /*0064*/ 	.byte	0x00, 0xf0, 0x11, 0x00


	//----- nvinfo : EIATTR_KPARAM_INFO
	.align		4
.L_19:
        /*0068*/ 	.byte	0x04, 0x17
        /*006a*/ 	.short	(.L_21 - .L_20)
.L_20:
        /*006c*/ 	.word	0x00000000
        /*0070*/ 	.short	0x0004
        /*0072*/ 	.short	0x001c
        /*0074*/ 	.byte	0x00, 0xf0, 0x11, 0x00


	//----- nvinfo : EIATTR_KPARAM_INFO
	.align		4
.L_21:
        /*0078*/ 	.byte	0x04, 0x17
        /*007a*/ 	.short	(.L_23 - .L_22)
.L_22:
        /*007c*/ 	.word	0x00000000
        /*0080*/ 	.short	0x0003
        /*0082*/ 	.short	0x0018
        /*0084*/ 	.byte	0x00, 0xf0, 0x11, 0x00


	//----- nvinfo : EIATTR_KPARAM_INFO
	.align		4
.L_23:
        /*0088*/ 	.byte	0x04, 0x17
        /*008a*/ 	.short	(.L_25 - .L_24)
.L_24:
        /*008c*/ 	.word	0x00000000
        /*0090*/ 	.short	0x0002
        /*0092*/ 	.short	0x0010
        /*0094*/ 	.byte	0x00, 0xf4, 0x21, 0x00


	//----- nvinfo : EIATTR_KPARAM_INFO
	.align		4
.L_25:
        /*0098*/ 	.byte	0x04, 0x17
        /*009a*/ 	.short	(.L_27 - .L_26)
.L_26:
        /*009c*/ 	.word	0x00000000
        /*00a0*/ 	.short	0x0001
        /*00a2*/ 	.short	0x0008
        /*00a4*/ 	.byte	0x00, 0xf4, 0x21, 0x00


	//----- nvinfo : EIATTR_KPARAM_INFO
	.align		4
.L_27:
        /*00a8*/ 	.byte	0x04, 0x17
        /*00aa*/ 	.short	(.L_29 - .L_28)
.L_28:
        /*00ac*/ 	.word	0x00000000
        /*00b0*/ 	.short	0x0000
        /*00b2*/ 	.short	0x0000
        /*00b4*/ 	.byte	0x00, 0xf4, 0x21, 0x00


	//----- nvinfo : EIATTR_SPARSE_MMA_MASK
	.align		4
.L_29:
        /*00b8*/ 	.byte	0x03, 0x50
        /*00ba*/ 	.short	0x0000


	//----- nvinfo : EIATTR_MAXREG_COUNT
	.align		4
        /*00bc*/ 	.byte	0x03, 0x1b
        /*00be*/ 	.short	0x00ff


	//----- nvinfo : EIATTR_NUM_BARRIERS
	.align		4
        /*00c0*/ 	.byte	0x02, 0x4c
        /*00c2*/ 	.byte	0x01
	.zero		1


	//----- nvinfo : EIATTR_MERCURY_ISA_VERSION
	.align		4
        /*00c4*/ 	.byte	0x03, 0x5f
        /*00c6*/ 	.short	0x0101


	//----- nvinfo : EIATTR_INT_WARP_WIDE_INSTR_OFFSETS
	.align		4
        /*00c8*/ 	.byte	0x04, 0x31
        /*00ca*/ 	.short	(.L_31 - .L_30)


	//   ....[0]....
.L_30:
        /*00cc*/ 	.word	0x00001300


	//   ....[1]....
        /*00d0*/ 	.word	0x00001320


	//   ....[2]....
        /*00d4*/ 	.word	0x00001330


	//   ....[3]....
        /*00d8*/ 	.word	0x00001410


	//   ....[4]....
        /*00dc*/ 	.word	0x00001910


	//   ....[5]....
        /*00e0*/ 	.word	0x00001920


	//   ....[6]....
        /*00e4*/ 	.word	0x000019d0


	//   ....[7]....
        /*00e8*/ 	.word	0x000019e0


	//   ....[8]....
        /*00ec*/ 	.word	0x000021b0


	//   ....[9]....
        /*00f0*/ 	.word	0x000021c0


	//----- nvinfo : EIATTR_COOP_GROUP_MASK_REGIDS
	.align		4
.L_31:
        /*00f4*/ 	.byte	0x04, 0x29
        /*00f6*/ 	.short	(.L_33 - .L_32)


	//   ....[0]....
.L_32:
        /*00f8*/ 	.word	0xffffffff


	//   ....[1]....
        /*00fc*/ 	.word	0xffffffff


	//   ....[2]....
        /*0100*/ 	.word	0xffffffff


	//----- nvinfo : EIATTR_COOP_GROUP_INSTR_OFFSETS
	.align		4
.L_33:
        /*0104*/ 	.byte	0x04, 0x28
        /*0106*/ 	.short	(.L_35 - .L_34)


	//   ....[0]....
.L_34:
        /*0108*/ 	.word	0x00000150


	//   ....[1]....
        /*010c*/ 	.word	0x00000720


	//   ....[2]....
        /*0110*/ 	.word	0x00000cd0


	//----- nvinfo : EIATTR_MBARRIER_INSTR_OFFSETS
	.align		4
.L_35:
        /*0114*/ 	.byte	0x04, 0x39
        /*0116*/ 	.short	(.L_37 - .L_36)


	//   ....[0]....
.L_36:
        /*0118*/ 	.word	0x00001490
        /*011c*/ 	.word	0x000000ff
        /*0120*/ 	.word	0x0003c000
        /*0124*/ 	.short	0x0100
        /*0126*/ 	.byte	0x07
	.zero		1


	//   ....[1]....
        /*0128*/ 	.word	0x000015e0
        /*012c*/ 	.word	0x000000ff
        /*0130*/ 	.word	0x0003c008
        /*0134*/ 	.short	0x0100
        /*0136*/ 	.byte	0x07
	.zero		1


	//   ....[2]....
        /*0138*/ 	.word	0x00001610
        /*013c*/ 	.word	0x000000ff
        /*0140*/ 	.word	0x0003c010
        /*0144*/ 	.short	0x0100
        /*0146*/ 	.byte	0x07
	.zero		1


	//   ....[3]....
        /*0148*/ 	.word	0x00001a80
        /*014c*/ 	.word	0x000000ff
        /*0150*/ 	.word	0x0003c000
        /*0154*/ 	.short	0x010a
        /*0156*/ 	.byte	0x1d
	.zero		1


	//   ....[4]....
        /*0158*/ 	.word	0x00001ed0
        /*015c*/ 	.word	0x000000ff
        /*0160*/ 	.word	0x0003c000
        /*0164*/ 	.short	0x0108
        /*0166*/ 	.byte	0x07
	.zero		1


	//   ....[5]....
        /*0168*/ 	.word	0x00001ff0
        /*016c*/ 	.word	0x000000ff
        /*0170*/ 	.word	0x0003c008
        /*0174*/ 	.short	0x0108
        /*0176*/ 	.byte	0x07
	.zero		1


	//   ....[6]....
        /*0178*/ 	.word	0x000020d0
        /*017c*/ 	.word	0x000000ff
        /*0180*/ 	.word	0x0003c010
        /*0184*/ 	.short	0x0108
        /*0186*/ 	.byte	0x07
	.zero		1


	//   ....[7]....
        /*0188*/ 	.word	0x00002280
        /*018c*/ 	.word	0x000000ff
        /*0190*/ 	.word	0x0003c000
        /*0194*/ 	.short	0x010a
        /*0196*/ 	.byte	0x1d
	.zero		1


	//----- nvinfo : EIATTR_NUM_MBARRIERS
	.align		4
.L_37:
        /*0198*/ 	.byte	0x03, 0x38
        /*019a*/ 	.short	0x0003


	//----- nvinfo : EIATTR_EXIT_INSTR_OFFSETS
	.align		4
        /*019c*/ 	.byte	0x04, 0x1c
        /*019e*/ 	.short	(.L_39 - .L_38)


	//   ....[0]....
.L_38:
        /*01a0*/ 	.word	0x00002270


	//----- nvinfo : EIATTR_REQNTID
	.align		4
.L_39:
        /*01a4*/ 	.byte	0x04, 0x10
        /*01a6*/ 	.short	(.L_41 - .L_40)
.L_40:
        /*01a8*/ 	.word	0x00000100
        /*01ac*/ 	.word	0x00000001
        /*01b0*/ 	.word	0x00000001


	//----- nvinfo : EIATTR_CRS_STACK_SIZE
	.align		4
.L_41:
        /*01b4*/ 	.byte	0x04, 0x1e
        /*01b6*/ 	.short	(.L_43 - .L_42)
.L_42:
        /*01b8*/ 	.word	0x00000000


	//----- nvinfo : EIATTR_CBANK_PARAM_SIZE
	.align		4
.L_43:
        /*01bc*/ 	.byte	0x03, 0x19
        /*01be*/ 	.short	0x0050


	//----- nvinfo : EIATTR_PARAM_CBANK
	.align		4
        /*01c0*/ 	.byte	0x04, 0x0a
        /*01c2*/ 	.short	(.L_45 - .L_44)
	.align		4
.L_44:
        /*01c4*/ 	.word	index@(.nv.constant0.gluon_wgmma)
        /*01c8*/ 	.short	0x0210
        /*01ca*/ 	.short	0x0050


	//----- nvinfo : EIATTR_SW_WAR
	.align		4
.L_45:
        /*01cc*/ 	.byte	0x04, 0x36
        /*01ce*/ 	.short	(.L_47 - .L_46)
.L_46:
        /*01d0*/ 	.word	0x00000008
.L_47:


//--------------------- .nv.callgraph             --------------------------
	.section	.nv.callgraph,"",@"SHT_CUDA_CALLGRAPH"
	.align	4
	.sectionentsize	8
	.align		4
        /*0000*/ 	.word	0x00000000
	.align		4
        /*0004*/ 	.word	0xffffffff
	.align		4
        /*0008*/ 	.word	0x00000000
	.align		4
        /*000c*/ 	.word	0xfffffffe
	.align		4
        /*0010*/ 	.word	0x00000000
	.align		4
        /*0014*/ 	.word	0xfffffffd
	.align		4
        /*0018*/ 	.word	0x00000000
	.align		4
        /*001c*/ 	.word	0xfffffffc


//--------------------- .text.gluon_wgmma         --------------------------
	.section	.text.gluon_wgmma,"ax",@progbits
	.align	128
        .global         gluon_wgmma
        .type           gluon_wgmma,@function
        .size           gluon_wgmma,(.L_x_52 - gluon_wgmma)
        .other          gluon_wgmma,@"STO_CUDA_ENTRY STV_DEFAULT"
gluon_wgmma:
.text.gluon_wgmma:
[----:B------:R-:W-:Y:S01]  /*0000*/  LDC R1, c[0x0][0x28] ;  /* 0x00000a00ff017b82 */ /* 0x000fe20000000800 */
[----:B------:R-:W1:Y:S07]  /*0010*/  S2R R0, SR_TID.X ;  /* 0x0000000000007919 */ /* 0x000e6e0000002100 */
[----:B------:R-:W2:Y:S01]  /*0020*/  S2UR UR4, SR_CgaCtaId ;  /* 0x00000000000479c3 */ /* 0x000ea20000008800 */
[----:B------:R-:W-:Y:S01]  /*0030*/  UMOV UR7, 0x400 ;  /* 0x0000040000077882 */ /* 0x000fe20000000000 */
[----:B------:R-:W-:Y:S01]  /*0040*/  ULDC UR6, c[0x0][0xc] ;  /* 0x0000030000067ab9 */ /* 0x000fe20000000800 */
[----:B------:R-:W-:Y:S01]  /*0050*/  ULDC.64 UR20, c[0x0][0x250] ;  /* 0x0000940000147ab9 */ /* 0x000fe20000000a00 */
[----:B------:R-:W-:Y:S04]  /*0060*/  BSSY B0, `(.L_x_0) ;  /* 0x000001e000007945 */ /* 0x000fe80003800000 */
[----:B------:R-:W3:Y:S08]  /*0070*/  LDC R4, c[0x0][0x228] ;  /* 0x00008a00ff047b82 */ /* 0x000ef00000000800 */
[----:B------:R-:W4:Y:S08]  /*0080*/  LDC R15, c[0x0][0x230] ;  /* 0x00008c00ff0f7b82 */ /* 0x000f300000000800 */
[----:B------:R-:W-:Y:S01]  /*0090*/  S2UR UR32, SR_CTAID.Y ;  /* 0x00000000002079c3 */ /* 0x000fe20000002600 */
[----:B--2---:R-:W-:-:S03]  /*00a0*/  ULEA UR7, UR4, UR7, 0x18 ;  /* 0x0000000704077291 */ /* 0x004fc6000f8ec03f */
[----:B------:R-:W-:Y:S01]  /*00b0*/  ULDC UR4, c[0x0][0x10] ;  /* 0x0000040000047ab9 */ /* 0x000fe20000000800 */
[----:B-1----:R-:W-:-:S03]  /*00c0*/  LOP3.LUT R6, R0, 0xff, RZ, 0xc0, !PT ;  /* 0x000000ff00067812 */ /* 0x002fc600078ec0ff */
[----:B------:R-:W1:Y:S01]  /*00d0*/  S2UR UR5, SR_CTAID.Z ;  /* 0x00000000000579c3 */ /* 0x000e620000002700 */
[----:B---3--:R-:W-:Y:S01]  /*00e0*/  VIADD R4, R4, 0xffffffff ;  /* 0xffffffff04047836 */ /* 0x008fe20000000000 */
[C---:B------:R-:W-:Y:S02]  /*00f0*/  ISETP.GE.U32.AND P0, PT, R6.reuse, 0x20, PT ;  /* 0x000000200600780c */ /* 0x040fe40003f06070 */
[C---:B------:R-:W-:Y:S02]  /*0100*/  ISETP.NE.U32.AND P2, PT, R6.reuse, RZ, PT ;  /* 0x000000ff0600720c */ /* 0x040fe40003f45070 */
[----:B------:R-:W-:Y:S02]  /*0110*/  LEA R14, R6, UR7, 0x2 ;  /* 0x00000007060e7c11 */ /* 0x000fe4000f8e10ff */
[----:B------:R-:W2:Y:S01]  /*0120*/  S2UR UR33, SR_CTAID.X ;  /* 0x00000000002179c3 */ /* 0x000ea20000002500 */
[----:B----4-:R-:W-:-:S06]  /*0130*/  VIADD R12, R15, 0xffffffff ;  /* 0xffffffff0f0c7836 */ /* 0x010fcc0000000000 */
[----:B------:R3:W-:Y:S01]  /*0140*/  @!P0 STS [R14], RZ ;  /* 0x000000ff0e008388 */ /* 0x0007e20000000800 */
[----:B------:R-:W-:-:S03]  /*0150*/  NOP ;  /* 0x0000000000007918 */ /* 0x000fc60000000000 */
[----:B------:R3:W-:Y:S01]  /*0160*/  @!P2 STS [UR7+0x24], R4 ;  /* 0x00002404ff00a988 */ /* 0x0007e20008000807 */
[----:B-1----:R-:W-:-:S03]  /*0170*/  UIMAD UR4, UR5, UR4, UR32 ;  /* 0x00000004050472a4 */ /* 0x002fc6000f8e0220 */
[----:B------:R3:W-:Y:S01]  /*0180*/  @!P2 STS [UR7+0x20], R12 ;  /* 0x0000200cff00a988 */ /* 0x0007e20008000807 */
[----:B--2---:R-:W-:-:S04]  /*0190*/  UIMAD UR4, UR4, UR6, UR33 ;  /* 0x00000006040472a4 */ /* 0x004fc8000f8e0221 */
[----:B------:R-:W-:-:S04]  /*01a0*/  UIMAD UR4, UR4, 0x180, URZ ;  /* 0x00000180040478a4 */ /* 0x000fc8000f8e023f */
[----:B------:R-:W-:-:S04]  /*01b0*/  UIADD3 UR16, UP0, UR4, UR20, URZ ;  /* 0x0000001404107290 */ /* 0x000fc8000ff1e03f */
[----:B------:R-:W-:Y:S01]  /*01c0*/  ULEA.HI.X.SX32 UR17, UR4, UR21, 0x1, UP0 ;  /* 0x0000001504117291 */ /* 0x000fe200080f0e3f */
[----:B---3--:R-:W-:Y:S11]  /*01d0*/  @P2 BRA `(.L_x_1) ;  /* 0x0000000000182947 */ /* 0x008ff60003800000 */
[----:B------:R-:W1:Y:S01]  /*01e0*/  LDS R2, [UR7+0x8] ;  /* 0x00000807ff027984 */ /* 0x000e620008000800 */
[----:B------:R-:W2:Y:S01]  /*01f0*/  LDC.64 R8, c[0x0][0x210] ;  /* 0x00008400ff087b82 */ /* 0x000ea20000000a00 */
[----:B------:R-:W-:Y:S02]  /*0200*/  IMAD.MOV.U32 R3, RZ, RZ, 0x70 ;  /* 0x00000070ff037424 */ /* 0x000fe400078e00ff */
[----:B--2---:R2:W-:Y:S03]  /*0210*/  STS.64 [UR7], R8 ;  /* 0x00000008ff007988 */ /* 0x0045e60008000a07 */
[----:B-1----:R-:W-:-:S05]  /*0220*/  LOP3.LUT R2, R2, 0x10, R3, 0xd8, !PT ;  /* 0x0000001002027812 */ /* 0x002fca00078ed803 */
[----:B------:R2:W-:Y:S02]  /*0230*/  STS [UR7+0x8], R2 ;  /* 0x00000802ff007988 */ /* 0x0005e40008000807 */
.L_x_1:
[----:B------:R-:W-:Y:S05]  /*0240*/  BSYNC B0 ;  /* 0x0000000000007941 */ /* 0x000fea0003800000 */
.L_x_0:
[----:B------:R-:W-:Y:S04]  /*0250*/  BSSY B0, `(.L_x_2) ;  /* 0x000000a000007945 */ /* 0x000fe80003800000 */
[----:B------:R-:W-:Y:S05]  /*0260*/  @P2 BRA `(.L_x_3) ;  /* 0x0000000000202947 */ /* 0x000fea0003800000 */
[----:B--2---:R-:W1:Y:S01]  /*0270*/  LDS R2, [UR7+0x34] ;  /* 0x00003407ff027984 */ /* 0x004e620008000800 */
[----:B------:R-:W-:Y:S02]  /*0280*/  IMAD.MOV.U32 R3, RZ, RZ, 0x3f000000 ;  /* 0x3f000000ff037424 */ /* 0x000fe400078e00ff */
[----:B------:R-:W-:Y:S01]  /*0290*/  @!P2 IMAD.MOV.U32 R5, RZ, RZ, 0x3f ;  /* 0x0000003fff05a424 */ /* 0x000fe200078e00ff */
[----:B------:R-:W2:Y:S02]  /*02a0*/  @!P2 LDS R8, [UR7+0x38] ;  /* 0x00003807ff08a984 */ /* 0x000ea40008000800 */
[----:B-1----:R-:W-:Y:S02]  /*02b0*/  LOP3.LUT R2, R2, 0xff000000, R3, 0xb8, !PT ;  /* 0xff00000002027812 */ /* 0x002fe400078eb803 */
[----:B--2---:R-:W-:-:S03]  /*02c0*/  @!P2 LOP3.LUT R3, R8, 0xff, R5, 0xb8, !PT ;  /* 0x000000ff0803a812 */ /* 0x004fc600078eb805 */
[----:B------:R1:W-:Y:S04]  /*02d0*/  STS [UR7+0x34], R2 ;  /* 0x00003402ff007988 */ /* 0x0003e80008000807 */
[----:B------:R1:W-:Y:S02]  /*02e0*/  @!P2 STS [UR7+0x38], R3 ;  /* 0x00003803ff00a988 */ /* 0x0003e40008000807 */
.L_x_3:
[----:B------:R-:W-:Y:S05]  /*02f0*/  BSYNC B0 ;  /* 0x0000000000007941 */ /* 0x000fea0003800000 */
.L_x_2:
[----:B------:R-:W-:Y:S04]  /*0300*/  BSSY B0, `(.L_x_4) ;  /* 0x000000e000007945 */ /* 0x000fe80003800000 */
[----:B------:R-:W-:Y:S05]  /*0310*/  @P2 BRA `(.L_x_5) ;  /* 0x0000000000302947 */ /* 0x000fea0003800000 */
[----:B-1----:R-:W1:Y:S01]  /*0320*/  LDS R3, [UR7+0x34] ;  /* 0x00003407ff037984 */ /* 0x002e620008000800 */
[----:B------:R-:W3:Y:S03]  /*0330*/  LDC.64 R10, c[0x0][0x238] ;  /* 0x00008e00ff0a7b82 */ /* 0x000ee60000000a00 */
[----:B--2---:R-:W2:Y:S01]  /*0340*/  LDS R2, [UR7+0x1c] ;  /* 0x00001c07ff027984 */ /* 0x004ea20008000800 */
[C---:B---3--:R-:W-:Y:S01]  /*0350*/  SHF.L.U64.HI R8, R10.reuse, 0x1, R11 ;  /* 0x000000010a087819 */ /* 0x048fe2000001020b */
[----:B------:R-:W-:-:S03]  /*0360*/  IMAD.SHL.U32 R5, R10, 0x2, RZ ;  /* 0x000000020a057824 */ /* 0x000fc600078e00ff */
[--C-:B------:R-:W-:Y:S02]  /*0370*/  SHF.R.U32.HI R7, RZ, 0x4, R8.reuse ;  /* 0x00000004ff077819 */ /* 0x100fe40000011608 */
[----:B------:R-:W-:-:S05]  /*0380*/  SHF.R.U64 R5, R5, 0x4, R8 ;  /* 0x0000000405057819 */ /* 0x000fca0000001208 */
[----:B------:R3:W-:Y:S01]  /*0390*/  STS [UR7+0xc], R5 ;  /* 0x00000c05ff007988 */ /* 0x0007e20008000807 */
[----:B-1----:R-:W-:Y:S02]  /*03a0*/  LOP3.LUT R3, R3, 0x7, RZ, 0xb8, !PT ;  /* 0x0000000703037812 */ /* 0x002fe400078eb8ff */
[----:B--2---:R-:W-:-:S03]  /*03b0*/  LOP3.LUT R2, R2, 0xf, R7, 0xb8, !PT ;  /* 0x0000000f02027812 */ /* 0x004fc600078eb807 */
[----:B------:R3:W-:Y:S04]  /*03c0*/  STS [UR7+0x34], R3 ;  /* 0x00003403ff007988 */ /* 0x0007e80008000807 */
[----:B------:R3:W-:Y:S02]  /*03d0*/  STS [UR7+0x1c], R2 ;  /* 0x00001c02ff007988 */ /* 0x0007e40008000807 */
.L_x_5:
[----:B------:R-:W-:Y:S05]  /*03e0*/  BSYNC B0 ;  /* 0x0000000000007941 */ /* 0x000fea0003800000 */
.L_x_4:
[----:B------:R-:W-:Y:S04]  /*03f0*/  BSSY B1, `(.L_x_6) ;  /* 0x000001b000017945 */ /* 0x000fe80003800000 */
[----:B------:R-:W-:Y:S01]  /*0400*/  BSSY B0, `(.L_x_7) ;  /* 0x0000016000007945 */ /* 0x000fe20003800000 */
[----:B------:R-:W-:-:S03]  /*0410*/  IMAD.MOV.U32 R10, RZ, RZ, RZ ;  /* 0x000000ffff0a7224 */ /* 0x000fc600078e00ff */
[----:B------:R-:W-:Y:S05]  /*0420*/  @P2 BRA `(.L_x_8) ;  /* 0x0000000000202947 */ /* 0x000fea0003800000 */
[----:B-123--:R-:W1:Y:S02]  /*0430*/  LDS R2, [UR7+0x34] ;  /* 0x00003407ff027984 */ /* 0x00ee640008000800 */
[----:B-1----:R-:W-:-:S05]  /*0440*/  LOP3.LUT R2, R2, 0x38, RZ, 0xb8, !PT ;  /* 0x0000003802027812 */ /* 0x002fca00078eb8ff */
[----:B------:R1:W-:Y:S01]  /*0450*/  STS [UR7+0x34], R2 ;  /* 0x00003402ff007988 */ /* 0x0003e20008000807 */
[----:B------:R-:W-:Y:S05]  /*0460*/  @P2 BRA `(.L_x_9) ;  /* 0x0000000000202947 */ /* 0x000fea0003800000 */
[----:B-1----:R-:W1:Y:S01]  /*0470*/  LDS R2, [UR7+0x8] ;  /* 0x00000807ff027984 */ /* 0x002e620008000800 */
[----:B------:R-:W-:-:S05]  /*0480*/  IMAD.MOV.U32 R3, RZ, RZ, 0x780 ;  /* 0x00000780ff037424 */ /* 0x000fca00078e00ff */
[----:B-1----:R-:W-:-:S05]  /*0490*/  LOP3.LUT R2, R2, 0x300, R3, 0xd8, !PT ;  /* 0x0000030002027812 */ /* 0x002fca00078ed803 */
[----:B------:R4:W-:Y:S02]  /*04a0*/  STS [UR7+0x8], R2 ;  /* 0x00000802ff007988 */ /* 0x0009e40008000807 */
.L_x_8:
[----:B------:R-:W-:Y:S05]  /*04b0*/  @P2 BRA `(.L_x_10) ;  /* 0x0000000000282947 */ /* 0x000fea0003800000 */
[----:B-1234-:R-:W1:Y:S02]  /*04c0*/  LDS R2, [UR7+0x8] ;  /* 0x00000807ff027984 */ /* 0x01ee640008000800 */
[----:B-1----:R-:W-:-:S05]  /*04d0*/  LOP3.LUT R2, R2, 0x1800, RZ, 0xb8, !PT ;  /* 0x0000180002027812 */ /* 0x002fca00078eb8ff */
[----:B------:R2:W-:Y:S02]  /*04e0*/  STS [UR7+0x8], R2 ;  /* 0x00000802ff007988 */ /* 0x0005e40008000807 */
.L_x_9:
[----:B------:R-:W-:Y:S05]  /*04f0*/  @P2 BREAK B0 ;  /* 0x0000000000002942 */ /* 0x000fea0003800000 */
[----:B------:R-:W-:Y:S05]  /*0500*/  @P2 BRA `(.L_x_11) ;  /* 0x0000000000242947 */ /* 0x000fea0003800000 */
[----:B------:R-:W3:Y:S01]  /*0510*/  LDS R3, [UR7+0x8] ;  /* 0x00000807ff037984 */ /* 0x000ee20008000800 */
[----:B-12---:R-:W-:-:S05]  /*0520*/  IMAD.MOV.U32 R2, RZ, RZ, 0x6000 ;  /* 0x00006000ff027424 */ /* 0x006fca00078e00ff */
[----:B---3--:R-:W-:-:S04]  /*0530*/  LOP3.LUT R2, R3, 0x6000, R2, 0xd8, !PT ;  /* 0x0000600003027812 */ /* 0x008fc800078ed802 */
[----:B------:R-:W-:-:S05]  /*0540*/  LOP3.LUT R2, R2, 0x400000, RZ, 0xb8, !PT ;  /* 0x0040000002027812 */ /* 0x000fca00078eb8ff */
[----:B------:R5:W-:Y:S02]  /*0550*/  STS [UR7+0x8], R2 ;  /* 0x00000802ff007988 */ /* 0x000be40008000807 */
.L_x_10:
[----:B------:R-:W-:Y:S05]  /*0560*/  BSYNC B0 ;  /* 0x0000000000007941 */ /* 0x000fea0003800000 */
.L_x_7:
[----:B-12345:R-:W1:Y:S02]  /*0570*/  @!P2 LDS R2, [UR7+0x8] ;  /* 0x00000807ff02a984 */ /* 0x03ee640008000800 */
[----:B-1----:R-:W-:-:S05]  /*0580*/  @!P2 LOP3.LUT R2, R2, 0x8000, RZ, 0xb8, !PT ;  /* 0x000080000202a812 */ /* 0x002fca00078eb8ff */
[----:B------:R3:W-:Y:S02]  /*0590*/  @!P2 STS [UR7+0x8], R2 ;  /* 0x00000802ff00a988 */ /* 0x0007e40008000807 */
.L_x_11:
[----:B------:R-:W-:Y:S05]  /*05a0*/  BSYNC B1 ;  /* 0x0000000000017941 */ /* 0x000fea0003800000 */
.L_x_6:
[----:B------:R-:W-:Y:S05]  /*05b0*/  WARPSYNC.ALL ;  /* 0x0000000000007948 */ /* 0x000fea0003800000 */
[----:B------:R-:W4:Y:S02]  /*05c0*/  LDC R5, c[0x0][0x22c] ;  /* 0x00008b00ff057b82 */ /* 0x000f240000000800 */
[----:B----4-:R-:W-:Y:S01]  /*05d0*/  VIADD R5, R5, 0xffffffff ;  /* 0xffffffff05057836 */ /* 0x010fe20000000000 */
[----:B------:R-:W-:Y:S06]  /*05e0*/  @P0 BRA `(.L_x_12) ;  /* 0x0000000000280947 */ /* 0x000fec0003800000 */
[----:B-123--:R-:W1:Y:S01]  /*05f0*/  S2R R2, SR_LANEID ;  /* 0x0000000000027919 */ /* 0x00ee620000000000 */
[----:B------:R-:W-:Y:S05]  /*0600*/  WARPSYNC.ALL ;  /* 0x0000000000007948 */ /* 0x000fea0003800000 */
[----:B-1----:R-:W-:-:S05]  /*0610*/  IMAD.SHL.U32 R7, R2, 0x4, RZ ;  /* 0x0000000402077824 */ /* 0x002fca00078e00ff */
[----:B------:R-:W1:Y:S01]  /*0620*/  LDS R9, [R7+UR7] ;  /* 0x0000000707097984 */ /* 0x000e620008000800 */
[----:B------:R-:W-:-:S05]  /*0630*/  IADD3 R2, P1, R7, UR16, RZ ;  /* 0x0000001007027c10 */ /* 0x000fca000ff3e0ff */
[----:B------:R-:W-:-:S05]  /*0640*/  IMAD.X R3, RZ, RZ, UR17, P1 ;  /* 0x00000011ff037e24 */ /* 0x000fca00088e06ff */
[----:B-1----:R4:W5:Y:S01]  /*0650*/  ATOMG.E.EXCH.STRONG.GPU PT, RZ, [R2], R9 ;  /* 0x0000000902ff73a8 */ /* 0x00296200041ee100 */
[----:B------:R-:W-:-:S04]  /*0660*/  DEPBAR {5,4,3,2,1,0} ;  /* 0x0000003f0000791a */ /* 0x000fc80000000000 */
[----:B------:R4:W-:Y:S01]  /*0670*/  UTMACCTL.IV [UR16] ;  /* 0x00000000100079b9 */ /* 0x0009e20008000000 */
[----:B------:R-:W-:Y:S01]  /*0680*/  NOP ;  /* 0x0000000000007918 */ /* 0x000fe20000000000 */
.L_x_12:
[----:B------:R-:W-:Y:S05]  /*0690*/  @P0 BRA `(.L_x_13) ;  /* 0x00000000000c0947 */ /* 0x000fea0003800000 */
[----:B------:R0:W-:Y:S01]  /*06a0*/  UTMACMDFLUSH ;  /* 0x00000000000079b7 */ /* 0x0001e20000000000 */
[----:B------:R-:W-:Y:S05]  /*06b0*/  @P0 BRA `(.L_x_13) ;  /* 0x0000000000040947 */ /* 0x000fea0003800000 */
[----:B------:R-:W-:-:S04]  /*06c0*/  DEPBAR.LE SB0, 0x0 ;  /* 0x000080000000791a */ /* 0x000fc80000000000 */
.L_x_13:
[----:B------:R-:W-:Y:S05]  /*06d0*/  WARPSYNC.ALL ;  /* 0x0000000000007948 */ /* 0x000fea0003800000 */
[----:B-----5:R-:W-:Y:S06]  /*06e0*/  BAR.SYNC.DEFER_BLOCKING 0x0 ;  /* 0x0000000000007b1d */ /* 0x020fec0000010000 */
[----:B------:R-:W-:Y:S02]  /*06f0*/  BSSY B1, `(.L_x_14) ;  /* 0x000000b000017945 */ /* 0x000fe40003800000 */
[----:B------:R-:W-:Y:S06]  /*0700*/  BAR.SYNC.DEFER_BLOCKING 0x0 ;  /* 0x0000000000007b1d */ /* 0x000fec0000010000 */
[----:B------:R5:W-:Y:S01]  /*0710*/  @!P0 STS [R14], RZ ;  /* 0x000000ff0e008388 */ /* 0x000be20000000800 */
[----:B------:R-:W-:Y:S01]  /*0720*/  NOP ;  /* 0x0000000000007918 */ /* 0x000fe20000000000 */
[----:B------:R-:W-:Y:S05]  /*0730*/  @P2 BRA `(.L_x_15) ;  /* 0x0000000000182947 */ /* 0x000fea0003800000 */
[----:B-1234-:R-:W1:Y:S01]  /*0740*/  LDS R2, [UR7+0x8] ;  /* 0x00000807ff027984 */ /* 0x01ee620008000800 */
[----:B------:R-:W2:Y:S01]  /*0750*/  LDC.64 R8, c[0x0][0x218] ;  /* 0x00008600ff087b82 */ /* 0x000ea20000000a00 */
[----:B------:R-:W-:Y:S02]  /*0760*/  IMAD.MOV.U32 R3, RZ, RZ, 0x70 ;  /* 0x00000070ff037424 */ /* 0x000fe400078e00ff */
[----:B--2---:R2:W-:Y:S03]  /*0770*/  STS.64 [UR7], R8 ;  /* 0x00000008ff007988 */ /* 0x0045e60008000a07 */
[----:B-1----:R-:W-:-:S05]  /*0780*/  LOP3.LUT R2, R2, 0x10, R3, 0xd8, !PT ;  /* 0x0000001002027812 */ /* 0x002fca00078ed803 */
[----:B------:R2:W-:Y:S02]  /*0790*/  STS [UR7+0x8], R2 ;  /* 0x00000802ff007988 */ /* 0x0005e40008000807 */
.L_x_15:
[----:B----4-:R-:W-:Y:S05]  /*07a0*/  BSYNC B1 ;  /* 0x0000000000017941 */ /* 0x010fea0003800000 */
.L_x_14:
[----:B------:R-:W-:Y:S04]  /*07b0*/  BSSY B1, `(.L_x_16) ;  /* 0x000000a000017945 */ /* 0x000fe80003800000 */
[----:B------:R-:W-:Y:S05]  /*07c0*/  @P2 BRA `(.L_x_17) ;  /* 0x0000000000202947 */ /* 0x000fea0003800000 */
[----:B-123--:R-:W1:Y:S01]  /*07d0*/  LDS R2, [UR7+0x34] ;  /* 0x00003407ff027984 */ /* 0x00ee620008000800 */
[----:B------:R-:W-:Y:S02]  /*07e0*/  IMAD.MOV.U32 R7, RZ, RZ, 0x3f000000 ;  /* 0x3f000000ff077424 */ /* 0x000fe400078e00ff */
[----:B------:R-:W-:Y:S01]  /*07f0*/  @!P2 IMAD.MOV.U32 R3, RZ, RZ, 0x7f ;  /* 0x0000007fff03a424 */ /* 0x000fe200078e00ff */
[----:B------:R-:W2:Y:S02]  /*0800*/  @!P2 LDS R8, [UR7+0x38] ;  /* 0x00003807ff08a984 */ /* 0x000ea40008000800 */
[----:B-1----:R-:W-:Y:S02]  /*0810*/  LOP3.LUT R2, R2, 0xff000000, R7, 0xb8, !PT ;  /* 0xff00000002027812 */ /* 0x002fe400078eb807 */
[----:B--2---:R-:W-:-:S03]  /*0820*/  @!P2 LOP3.LUT R3, R8, 0xff, R3, 0xb8, !PT ;  /* 0x000000ff0803a812 */ /* 0x004fc600078eb803 */
[----:B------:R4:W-:Y:S04]  /*0830*/  STS [UR7+0x34], R2 ;  /* 0x00003402ff007988 */ /* 0x0009e80008000807 */
[----:B------:R4:W-:Y:S02]  /*0840*/  @!P2 STS [UR7+0x38], R3 ;  /* 0x00003803ff00a988 */ /* 0x0009e40008000807 */
.L_x_17:
[----:B------:R-:W-:Y:S05]  /*0850*/  BSYNC B1 ;  /* 0x0000000000017941 */ /* 0x000fea0003800000 */
.L_x_16:
[----:B------:R-:W-:Y:S04]  /*0860*/  BSSY B1, `(.L_x_18) ;  /* 0x0000004000017945 */ /* 0x000fe80003800000 */
[----:B------:R-:W-:Y:S05]  /*0870*/  @P2 BRA `(.L_x_19) ;  /* 0x0000000000082947 */ /* 0x000fea0003800000 */
[----:B------:R1:W-:Y:S04]  /*0880*/  STS [UR7+0x24], R12 ;  /* 0x0000240cff007988 */ /* 0x0003e80008000807 */
[----:B------:R1:W-:Y:S02]  /*0890*/  STS [UR7+0x20], R5 ;  /* 0x00002005ff007988 */ /* 0x0003e40008000807 */
.L_x_19:
[----:B------:R-:W-:Y:S05]  /*08a0*/  BSYNC B1 ;  /* 0x0000000000017941 */ /* 0x000fea0003800000 */
.L_x_18:
[----:B------:R-:W-:Y:S04]  /*08b0*/  BSSY B1, `(.L_x_20) ;  /* 0x000000e000017945 */ /* 0x000fe80003800000 */
[----:B------:R-:W-:Y:S05]  /*08c0*/  @P2 BRA `(.L_x_21) ;  /* 0x0000000000302947 */ /* 0x000fea0003800000 */
[----:B----4-:R-:W4:Y:S01]  /*08d0*/  LDS R3, [UR7+0x34] ;  /* 0x00003407ff037984 */ /* 0x010f220008000800 */
[----:B-1----:R-:W1:Y:S03]  /*08e0*/  LDC.64 R12, c[0x0][0x240] ;  /* 0x00009000ff0c7b82 */ /* 0x002e660000000a00 */
[----:B--23--:R-:W2:Y:S01]  /*08f0*/  LDS R2, [UR7+0x1c] ;  /* 0x00001c07ff027984 */ /* 0x00cea20008000800 */
[C---:B-1----:R-:W-:Y:S01]  /*0900*/  SHF.L.U64.HI R8, R12.reuse, 0x1, R13 ;  /* 0x000000010c087819 */ /* 0x042fe2000001020d */
[----:B------:R-:W-:-:S03]  /*0910*/  IMAD.SHL.U32 R7, R12, 0x2, RZ ;  /* 0x000000020c077824 */ /* 0x000fc600078e00ff */
[--C-:B------:R-:W-:Y:S02]  /*0920*/  SHF.R.U32.HI R9, RZ, 0x4, R8.reuse ;  /* 0x00000004ff097819 */ /* 0x100fe40000011608 */
[----:B------:R-:W-:-:S05]  /*0930*/  SHF.R.U64 R7, R7, 0x4, R8 ;  /* 0x0000000407077819 */ /* 0x000fca0000001208 */
[----:B------:R1:W-:Y:S01]  /*0940*/  STS [UR7+0xc], R7 ;  /* 0x00000c07ff007988 */ /* 0x0003e20008000807 */
[----:B----4-:R-:W-:Y:S02]  /*0950*/  LOP3.LUT R3, R3, 0x7, RZ, 0xb8, !PT ;  /* 0x0000000703037812 */ /* 0x010fe400078eb8ff */
[----:B--2---:R-:W-:-:S03]  /*0960*/  LOP3.LUT R2, R2, 0xf, R9, 0xb8, !PT ;  /* 0x0000000f02027812 */ /* 0x004fc600078eb809 */
[----:B------:R1:W-:Y:S04]  /*0970*/  STS [UR7+0x34], R3 ;  /* 0x00003403ff007988 */ /* 0x0003e80008000807 */
[----:B------:R1:W-:Y:S02]  /*0980*/  STS [UR7+0x1c], R2 ;  /* 0x00001c02ff007988 */ /* 0x0003e40008000807 */
.L_x_21:
[----:B------:R-:W-:Y:S05]  /*0990*/  BSYNC B1 ;  /* 0x0000000000017941 */ /* 0x000fea0003800000 */
.L_x_20:
[----:B------:R-:W-:Y:S04]  /*09a0*/  BSSY B2, `(.L_x_22) ;  /* 0x000001a000027945 */ /* 0x000fe80003800000 */
[----:B------:R-:W-:Y:S04]  /*09b0*/  BSSY B1, `(.L_x_23) ;  /* 0x0000015000017945 */ /* 0x000fe80003800000 */
[----:B------:R-:W-:Y:S05]  /*09c0*/  @P2 BRA `(.L_x_24) ;  /* 0x0000000000202947 */ /* 0x000fea0003800000 */
[----:B-1234-:R-:W1:Y:S02]  /*09d0*/  LDS R2, [UR7+0x34] ;  /* 0x00003407ff027984 */ /* 0x01ee640008000800 */
[----:B-1----:R-:W-:-:S05]  /*09e0*/  LOP3.LUT R2, R2, 0x38, RZ, 0xb8, !PT ;  /* 0x0000003802027812 */ /* 0x002fca00078eb8ff */
[----:B------:R1:W-:Y:S01]  /*09f0*/  STS [UR7+0x34], R2 ;  /* 0x00003402ff007988 */ /* 0x0003e20008000807 */
[----:B------:R-:W-:Y:S05]  /*0a00*/  @P2 BRA `(.L_x_25) ;  /* 0x0000000000202947 */ /* 0x000fea0003800000 */
[----:B-1----:R-:W1:Y:S01]  /*0a10*/  LDS R2, [UR7+0x8] ;  /* 0x00000807ff027984 */ /* 0x002e620008000800 */
[----:B------:R-:W-:-:S05]  /*0a20*/  IMAD.MOV.U32 R3, RZ, RZ, 0x780 ;  /* 0x00000780ff037424 */ /* 0x000fca00078e00ff */
[----:B-1----:R-:W-:-:S05]  /*0a30*/  LOP3.LUT R2, R2, 0x300, R3, 0xd8, !PT ;  /* 0x0000030002027812 */ /* 0x002fca00078ed803 */
[----:B------:R1:W-:Y:S02]  /*0a40*/  STS [UR7+0x8], R2 ;  /* 0x00000802ff007988 */ /* 0x0003e40008000807 */
.L_x_24:
[----:B------:R-:W-:Y:S05]  /*0a50*/  @P2 BRA `(.L_x_26) ;  /* 0x0000000000282947 */ /* 0x000fea0003800000 */
[----:B-1234-:R-:W1:Y:S02]  /*0a60*/  LDS R2, [UR7+0x8] ;  /* 0x00000807ff027984 */ /* 0x01ee640008000800 */
[----:B-1----:R-:W-:-:S05]  /*0a70*/  LOP3.LUT R2, R2, 0x1800, RZ, 0xb8, !PT ;  /* 0x0000180002027812 */ /* 0x002fca00078eb8ff */
[----:B------:R2:W-:Y:S02]  /*0a80*/  STS [UR7+0x8], R2 ;  /* 0x00000802ff007988 */ /* 0x0005e40008000807 */
.L_x_25:
[----:B------:R-:W-:Y:S05]  /*0a90*/  @P2 BREAK B1 ;  /* 0x0000000000012942 */ /* 0x000fea0003800000 */
[----:B------:R-:W-:Y:S05]  /*0aa0*/  @P2 BRA `(.L_x_27) ;  /* 0x0000000000242947 */ /* 0x000fea0003800000 */
[----:B-12---:R-:W1:Y:S01]  /*0ab0*/  LDS R2, [UR7+0x8] ;  /* 0x00000807ff027984 */ /* 0x006e620008000800 */
[----:B------:R-:W-:-:S05]  /*0ac0*/  IMAD.MOV.U32 R3, RZ, RZ, 0x6000 ;  /* 0x00006000ff037424 */ /* 0x000fca00078e00ff */
[----:B-1----:R-:W-:-:S04]  /*0ad0*/  LOP3.LUT R2, R2, 0x6000, R3, 0xd8, !PT ;  /* 0x0000600002027812 */ /* 0x002fc800078ed803 */
[----:B------:R-:W-:-:S05]  /*0ae0*/  LOP3.LUT R2, R2, 0x400000, RZ, 0xb8, !PT ;  /* 0x0040000002027812 */ /* 0x000fca00078eb8ff */
[----:B------:R1:W-:Y:S02]  /*0af0*/  STS [UR7+0x8], R2 ;  /* 0x00000802ff007988 */ /* 0x0003e40008000807 */
.L_x_26:
[----:B------:R-:W-:Y:S05]  /*0b00*/  BSYNC B1 ;  /* 0x0000000000017941 */ /* 0x000fea0003800000 */
.L_x_23:
[----:B-1234-:R-:W1:Y:S02]  /*0b10*/  @!P2 LDS R2, [UR7+0x8] ;  /* 0x00000807ff02a984 */ /* 0x01ee640008000800 */
[----:B-1----:R-:W-:-:S05]  /*0b20*/  @!P2 LOP3.LUT R2, R2, 0x8000, RZ, 0xb8, !PT ;  /* 0x000080000202a812 */ /* 0x002fca00078eb8ff */
[----:B------:R3:W-:Y:S02]  /*0b30*/  @!P2 STS [UR7+0x8], R2 ;  /* 0x00000802ff00a988 */ /* 0x0007e40008000807 */
.L_x_27:
[----:B------:R-:W-:Y:S05]  /*0b40*/  BSYNC B2 ;  /* 0x0000000000027941 */ /* 0x000fea0003800000 */
.L_x_22:
[----:B------:R-:W-:Y:S05]  /*0b50*/  WARPSYNC.ALL ;  /* 0x0000000000007948 */ /* 0x000fea0003800000 */
[----:B------:R-:W-:-:S04]  /*0b60*/  UIADD3 UR19, UR4, 0x80, URZ ;  /* 0x0000008004137890 */ /* 0x000fc8000fffe03f */
[----:B------:R-:W-:-:S04]  /*0b70*/  UIADD3 UR18, UP0, UR19, UR20, URZ ;  /* 0x0000001413127290 */ /* 0x000fc8000ff1e03f */
[----:B------:R-:W-:Y:S01]  /*0b80*/  ULEA.HI.X.SX32 UR19, UR19, UR21, 0x1, UP0 ;  /* 0x0000001513137291 */ /* 0x000fe200080f0e3f */
[----:B------:R-:W-:Y:S11]  /*0b90*/  @P0 BRA `(.L_x_28) ;  /* 0x0000000000280947 */ /* 0x000ff60003800000 */
[----:B-123--:R-:W1:Y:S01]  /*0ba0*/  S2R R2, SR_LANEID ;  /* 0x0000000000027919 */ /* 0x00ee620000000000 */
[----:B------:R-:W-:Y:S05]  /*0bb0*/  WARPSYNC.ALL ;  /* 0x0000000000007948 */ /* 0x000fea0003800000 */
[----:B-1----:R-:W-:-:S05]  /*0bc0*/  IMAD.SHL.U32 R8, R2, 0x4, RZ ;  /* 0x0000000402087824 */ /* 0x002fca00078e00ff */
[----:B------:R-:W1:Y:S01]  /*0bd0*/  LDS R7, [R8+UR7] ;  /* 0x0000000708077984 */ /* 0x000e620008000800 */
[----:B------:R-:W-:-:S05]  /*0be0*/  IADD3 R2, P1, R8, UR18, RZ ;  /* 0x0000001208027c10 */ /* 0x000fca000ff3e0ff */
[----:B------:R-:W-:-:S05]  /*0bf0*/  IMAD.X R3, RZ, RZ, UR19, P1 ;  /* 0x00000013ff037e24 */ /* 0x000fca00088e06ff */
[----:B-1----:R4:W2:Y:S01]  /*0c00*/  ATOMG.E.EXCH.STRONG.GPU PT, RZ, [R2], R7 ;  /* 0x0000000702ff73a8 */ /* 0x0028a200041ee100 */
[----:B------:R-:W-:-:S04]  /*0c10*/  DEPBAR {5,4,3,2,1,0} ;  /* 0x0000003f0000791a */ /* 0x000fc80000000000 */
[----:B------:R4:W-:Y:S01]  /*0c20*/  UTMACCTL.IV [UR18] ;  /* 0x00000000120079b9 */ /* 0x0009e20008000000 */
[----:B------:R-:W-:Y:S01]  /*0c30*/  NOP ;  /* 0x0000000000007918 */ /* 0x000fe20000000000 */
.L_x_28:
[----:B------:R-:W-:Y:S05]  /*0c40*/  @P0 BRA `(.L_x_29) ;  /* 0x00000000000c0947 */ /* 0x000fea0003800000 */
[----:B------:R0:W-:Y:S01]  /*0c50*/  UTMACMDFLUSH ;  /* 0x00000000000079b7 */ /* 0x0001e20000000000 */
[----:B------:R-:W-:Y:S05]  /*0c60*/  @P0 BRA `(.L_x_29) ;  /* 0x0000000000040947 */ /* 0x000fea0003800000 */
[----:B------:R-:W-:-:S04]  /*0c70*/  DEPBAR.LE SB0, 0x0 ;  /* 0x000080000000791a */ /* 0x000fc80000000000 */
.L_x_29:
[----:B------:R-:W-:Y:S05]  /*0c80*/  WARPSYNC.ALL ;  /* 0x0000000000007948 */ /* 0x000fea0003800000 */
[----:B--2---:R-:W-:Y:S06]  /*0c90*/  BAR.SYNC.DEFER_BLOCKING 0x0 ;  /* 0x0000000000007b1d */ /* 0x004fec0000010000 */
[----:B------:R-:W-:Y:S02]  /*0ca0*/  BSSY B2, `(.L_x_30) ;  /* 0x000000b000027945 */ /* 0x000fe40003800000 */
[----:B------:R-:W-:Y:S06]  /*0cb0*/  BAR.SYNC.DEFER_BLOCKING 0x0 ;  /* 0x0000000000007b1d */ /* 0x000fec0000010000 */
[----:B------:R2:W-:Y:S01]  /*0cc0*/  @!P0 STS [R14], RZ ;  /* 0x000000ff0e008388 */ /* 0x0005e20000000800 */
[----:B------:R-:W-:Y:S01]  /*0cd0*/  NOP ;  /* 0x0000000000007918 */ /* 0x000fe20000000000 */
[----:B------:R-:W-:Y:S05]  /*0ce0*/  @P2 BRA `(.L_x_31) ;  /* 0x0000000000182947 */ /* 0x000fea0003800000 */
[----:B-1-34-:R-:W1:Y:S01]  /*0cf0*/  LDS R2, [UR7+0x8] ;  /* 0x00000807ff027984 */ /* 0x01ae620008000800 */
[----:B------:R-:W3:Y:S01]  /*0d00*/  LDC.64 R8, c[0x0][0x220] ;  /* 0x00008800ff087b82 */ /* 0x000ee20000000a00 */
[----:B------:R-:W-:Y:S02]  /*0d10*/  IMAD.MOV.U32 R3, RZ, RZ, 0x70 ;  /* 0x00000070ff037424 */ /* 0x000fe400078e00ff */
[----:B---3--:R3:W-:Y:S03]  /*0d20*/  STS.64 [UR7], R8 ;  /* 0x00000008ff007988 */ /* 0x0087e60008000a07 */
[----:B-1----:R-:W-:-:S05]  /*0d30*/  LOP3.LUT R2, R2, 0x10, R3, 0xd8, !PT ;  /* 0x0000001002027812 */ /* 0x002fca00078ed803 */
[----:B------:R3:W-:Y:S02]  /*0d40*/  STS [UR7+0x8], R2 ;  /* 0x00000802ff007988 */ /* 0x0007e40008000807 */
.L_x_31:
[----:B----4-:R-:W-:Y:S05]  /*0d50*/  BSYNC B2 ;  /* 0x0000000000027941 */ /* 0x010fea0003800000 */
.L_x_30:
[----:B------:R-:W-:Y:S04]  /*0d60*/  BSSY B3, `(.L_x_32) ;  /* 0x0000011000037945 */ /* 0x000fe80003800000 */
[----:B------:R-:W-:Y:S04]  /*0d70*/  BSSY B2, `(.L_x_33) ;  /* 0x000000e000027945 */ /* 0x000fe80003800000 */
[----:B------:R-:W-:Y:S05]  /*0d80*/  @P2 BRA `(.L_x_34) ;  /* 0x0000000000242947 */ /* 0x000fea0003800000 */
[----:B-1-3--:R-:W1:Y:S01]  /*0d90*/  LDS R2, [UR7+0x34] ;  /* 0x00003407ff027984 */ /* 0x00ae620008000800 */
[----:B------:R-:W-:-:S05]  /*0da0*/  IMAD.MOV.U32 R3, RZ, RZ, 0x3f000000 ;  /* 0x3f000000ff037424 */ /* 0x000fca00078e00ff */
[----:B-1----:R-:W-:-:S05]  /*0db0*/  LOP3.LUT R2, R2, 0xff000000, R3, 0xb8, !PT ;  /* 0xff00000002027812 */ /* 0x002fca00078eb803 */
[----:B------:R1:W-:Y:S01]  /*0dc0*/  STS [UR7+0x34], R2 ;  /* 0x00003402ff007988 */ /* 0x0003e20008000807 */
[----:B------:R-:W-:Y:S05]  /*0dd0*/  @P2 BRA `(.L_x_35) ;  /* 0x00000000001c2947 */ /* 0x000fea0003800000 */
[----:B-1----:R-:W1:Y:S01]  /*0de0*/  LDS R2, [UR7+0x38] ;  /* 0x00003807ff027984 */ /* 0x002e620008000800 */
[----:B------:R-:W-:-:S05]  /*0df0*/  IMAD.MOV.U32 R3, RZ, RZ, 0x3f ;  /* 0x0000003fff037424 */ /* 0x000fca00078e00ff */
[----:B-1----:R-:W-:-:S05]  /*0e00*/  LOP3.LUT R2, R2, 0xff, R3, 0xb8, !PT ;  /* 0x000000ff02027812 */ /* 0x002fca00078eb803 */
[----:B------:R4:W-:Y:S02]  /*0e10*/  STS [UR7+0x38], R2 ;  /* 0x00003802ff007988 */ /* 0x0009e40008000807 */
.L_x_34:
[----:B------:R-:W-:Y:S05]  /*0e20*/  @P2 BREAK B2 ;  /* 0x0000000000022942 */ /* 0x000fea0003800000 */
[----:B------:R-:W-:Y:S05]  /*0e30*/  @P2 BRA `(.L_x_36) ;  /* 0x00000000000c2947 */ /* 0x000fea0003800000 */
[----:B------:R1:W-:Y:S02]  /*0e40*/  STS [UR7+0x20], R5 ;  /* 0x00002005ff007988 */ /* 0x0003e40008000807 */
.L_x_35:
[----:B------:R-:W-:Y:S05]  /*0e50*/  BSYNC B2 ;  /* 0x0000000000027941 */ /* 0x000fea0003800000 */
.L_x_33:
[----:B------:R1:W-:Y:S02]  /*0e60*/  @!P2 STS [UR7+0x24], R4 ;  /* 0x00002404ff00a988 */ /* 0x0003e40008000807 */
.L_x_36:
[----:B------:R-:W-:Y:S05]  /*0e70*/  BSYNC B3 ;  /* 0x0000000000037941 */ /* 0x000fea0003800000 */
.L_x_32:
[----:B------:R-:W-:Y:S05]  /*0e80*/  WARPSYNC.ALL ;  /* 0x0000000000007948 */ /* 0x000fea0003800000 */
[----:B------:R-:W-:Y:S04]  /*0e90*/  BSSY B3, `(.L_x_37) ;  /* 0x000000e000037945 */ /* 0x000fe80003800000 */
[----:B------:R-:W-:Y:S05]  /*0ea0*/  @P2 BRA `(.L_x_38) ;  /* 0x0000000000302947 */ /* 0x000fea0003800000 */
[----:B------:R-:W5:Y:S01]  /*0eb0*/  LDS R3, [UR7+0x34] ;  /* 0x00003407ff037984 */ /* 0x000f620008000800 */
[----:B-1----:R-:W1:Y:S03]  /*0ec0*/  LDC.64 R4, c[0x0][0x248] ;  /* 0x00009200ff047b82 */ /* 0x002e660000000a00 */
[----:B---34-:R-:W3:Y:S01]  /*0ed0*/  LDS R2, [UR7+0x1c] ;  /* 0x00001c07ff027984 */ /* 0x018ee20008000800 */
[C---:B-1----:R-:W-:Y:S01]  /*0ee0*/  SHF.L.U64.HI R5, R4.reuse, 0x1, R5 ;  /* 0x0000000104057819 */ /* 0x042fe20000010205 */
[----:B------:R-:W-:-:S03]  /*0ef0*/  IMAD.SHL.U32 R4, R4, 0x2, RZ ;  /* 0x0000000204047824 */ /* 0x000fc600078e00ff */
[--C-:B------:R-:W-:Y:S02]  /*0f00*/  SHF.R.U32.HI R7, RZ, 0x4, R5.reuse ;  /* 0x00000004ff077819 */ /* 0x100fe40000011605 */
[----:B------:R-:W-:-:S05]  /*0f10*/  SHF.R.U64 R4, R4, 0x4, R5 ;  /* 0x0000000404047819 */ /* 0x000fca0000001205 */
[----:B------:R1:W-:Y:S01]  /*0f20*/  STS [UR7+0xc], R4 ;  /* 0x00000c04ff007988 */ /* 0x0003e20008000807 */
[----:B-----5:R-:W-:Y:S02]  /*0f30*/  LOP3.LUT R3, R3, 0x7, RZ, 0xb8, !PT ;  /* 0x0000000703037812 */ /* 0x020fe400078eb8ff */
[----:B---3--:R-:W-:-:S03]  /*0f40*/  LOP3.LUT R2, R2, 0xf, R7, 0xb8, !PT ;  /* 0x0000000f02027812 */ /* 0x008fc600078eb807 */
[----:B------:R1:W-:Y:S04]  /*0f50*/  STS [UR7+0x34], R3 ;  /* 0x00003403ff007988 */ /* 0x0003e80008000807 */
[----:B------:R1:W-:Y:S02]  /*0f60*/  STS [UR7+0x1c], R2 ;  /* 0x00001c02ff007988 */ /* 0x0003e40008000807 */
.L_x_38:
[----:B------:R-:W-:Y:S05]  /*0f70*/  BSYNC B3 ;  /* 0x0000000000037941 */ /* 0x000fea0003800000 */
.L_x_37:
[----:B------:R-:W-:Y:S04]  /*0f80*/  BSSY B3, `(.L_x_39) ;  /* 0x000001a000037945 */ /* 0x000fe80003800000 */
[----:B------:R-:W-:Y:S04]  /*0f90*/  BSSY B4, `(.L_x_40) ;  /* 0x0000015000047945 */ /* 0x000fe80003800000 */
[----:B------:R-:W-:Y:S05]  /*0fa0*/  @P2 BRA `(.L_x_41) ;  /* 0x0000000000202947 */ /* 0x000fea0003800000 */
[----:B-1-34-:R-:W1:Y:S02]  /*0fb0*/  LDS R2, [UR7+0x34] ;  /* 0x00003407ff027984 */ /* 0x01ae640008000800 */
[----:B-1----:R-:W-:-:S05]  /*0fc0*/  LOP3.LUT R2, R2, 0x38, RZ, 0xb8, !PT ;  /* 0x0000003802027812 */ /* 0x002fca00078eb8ff */
[----:B------:R1:W-:Y:S01]  /*0fd0*/  STS [UR7+0x34], R2 ;  /* 0x00003402ff007988 */ /* 0x0003e20008000807 */
[----:B------:R-:W-:Y:S05]  /*0fe0*/  @P2 BRA `(.L_x_42) ;  /* 0x0000000000202947 */ /* 0x000fea0003800000 */
[----:B-1----:R-:W1:Y:S01]  /*0ff0*/  LDS R2, [UR7+0x8] ;  /* 0x00000807ff027984 */ /* 0x002e620008000800 */
[----:B------:R-:W-:-:S05]  /*1000*/  IMAD.MOV.U32 R3, RZ, RZ, 0x780 ;  /* 0x00000780ff037424 */ /* 0x000fca00078e00ff */
[----:B-1----:R-:W-:-:S05]  /*1010*/  LOP3.LUT R2, R2, 0x300, R3, 0xd8, !PT ;  /* 0x0000030002027812 */ /* 0x002fca00078ed803 */
[----:B------:R1:W-:Y:S02]  /*1020*/  STS [UR7+0x8], R2 ;  /* 0x00000802ff007988 */ /* 0x0003e40008000807 */
.L_x_41:
[----:B------:R-:W-:Y:S05]  /*1030*/  @P2 BRA `(.L_x_43) ;  /* 0x0000000000282947 */ /* 0x000fea0003800000 */
[----:B-1-34-:R-:W1:Y:S02]  /*1040*/  LDS R2, [UR7+0x8] ;  /* 0x00000807ff027984 */ /* 0x01ae640008000800 */
[----:B-1----:R-:W-:-:S05]  /*1050*/  LOP3.LUT R2, R2, 0x1800, RZ, 0xb8, !PT ;  /* 0x0000180002027812 */ /* 0x002fca00078eb8ff */
[----:B------:R3:W-:Y:S02]  /*1060*/  STS [UR7+0x8], R2 ;  /* 0x00000802ff007988 */ /* 0x0007e40008000807 */
.L_x_42:
[----:B------:R-:W-:Y:S05]  /*1070*/  @P2 BREAK B4 ;  /* 0x0000000000042942 */ /* 0x000fea0003800000 */
[----:B------:R-:W-:Y:S05]  /*1080*/  @P2 BRA `(.L_x_44) ;  /* 0x0000000000242947 */ /* 0x000fea0003800000 */
[----:B-1-3--:R-:W1:Y:S01]  /*1090*/  LDS R2, [UR7+0x8] ;  /* 0x00000807ff027984 */ /* 0x00ae620008000800 */
[----:B------:R-:W-:-:S05]  /*10a0*/  IMAD.MOV.U32 R3, RZ, RZ, 0x6000 ;  /* 0x00006000ff037424 */ /* 0x000fca00078e00ff */
[----:B-1----:R-:W-:-:S04]  /*10b0*/  LOP3.LUT R2, R2, 0x6000, R3, 0xd8, !PT ;  /* 0x0000600002027812 */ /* 0x002fc800078ed803 */
[----:B------:R-:W-:-:S05]  /*10c0*/  LOP3.LUT R2, R2, 0x400000, RZ, 0xb8, !PT ;  /* 0x0040000002027812 */ /* 0x000fca00078eb8ff */
[----:B------:R1:W-:Y:S02]  /*10d0*/  STS [UR7+0x8], R2 ;  /* 0x00000802ff007988 */ /* 0x0003e40008000807 */
.L_x_43:
[----:B------:R-:W-:Y:S05]  /*10e0*/  BSYNC B4 ;  /* 0x0000000000047941 */ /* 0x000fea0003800000 */
.L_x_40:
[----:B-1-34-:R-:W1:Y:S02]  /*10f0*/  @!P2 LDS R2, [UR7+0x8] ;  /* 0x00000807ff02a984 */ /* 0x01ae640008000800 */
[----:B-1----:R-:W-:-:S05]  /*1100*/  @!P2 LOP3.LUT R2, R2, 0x8000, RZ, 0xb8, !PT ;  /* 0x000080000202a812 */ /* 0x002fca00078eb8ff */
[----:B------:R4:W-:Y:S02]  /*1110*/  @!P2 STS [UR7+0x8], R2 ;  /* 0x00000802ff00a988 */ /* 0x0009e40008000807 */
.L_x_44:
[----:B------:R-:W-:Y:S05]  /*1120*/  BSYNC B3 ;  /* 0x0000000000037941 */ /* 0x000fea0003800000 */
.L_x_39:
[----:B------:R-:W-:Y:S05]  /*1130*/  WARPSYNC.ALL ;  /* 0x0000000000007948 */ /* 0x000fea0003800000 */
[----:B------:R-:W-:Y:S01]  /*1140*/  UIADD3 UR4, UR4, 0x100, URZ ;  /* 0x0000010004047890 */ /* 0x000fe2000fffe03f */
[----:B------:R-:W-:Y:S01]  /*1150*/  ISETP.GE.AND P1, PT, R15, 0x1, PT ;  /* 0x000000010f00780c */ /* 0x000fe20003f26270 */
[----:B------:R-:W-:Y:S01]  /*1160*/  IMAD.MOV.U32 R24, RZ, RZ, RZ ;  /* 0x000000ffff187224 */ /* 0x000fe200078e00ff */
[----:B------:R-:W-:Y:S01]  /*1170*/  SHF.R.U32.HI R7, RZ, 0x5, R0 ;  /* 0x00000005ff077819 */ /* 0x000fe20000011600 */
[----:B------:R-:W-:-:S04]  /*1180*/  UIADD3 UR20, UP0, UR4, UR20, URZ ;  /* 0x0000001404147290 */ /* 0x000fc8000ff1e03f */
[----:B------:R-:W-:Y:S01]  /*1190*/  ULEA.HI.X.SX32 UR21, UR4, UR21, 0x1, UP0 ;  /* 0x0000001504157291 */ /* 0x000fe200080f0e3f */
[----:B------:R-:W-:Y:S11]  /*11a0*/  @P0 BRA `(.L_x_45) ;  /* 0x0000000000280947 */ /* 0x000ff60003800000 */
[----:B-1-34-:R-:W1:Y:S01]  /*11b0*/  S2R R2, SR_LANEID ;  /* 0x0000000000027919 */ /* 0x01ae620000000000 */
[----:B------:R-:W-:Y:S05]  /*11c0*/  WARPSYNC.ALL ;  /* 0x0000000000007948 */ /* 0x000fea0003800000 */
[----:B-1----:R-:W-:-:S05]  /*11d0*/  IMAD.SHL.U32 R4, R2, 0x4, RZ ;  /* 0x0000000402047824 */ /* 0x002fca00078e00ff */
[----:B------:R-:W1:Y:S01]  /*11e0*/  LDS R5, [R4+UR7] ;  /* 0x0000000704057984 */ /* 0x000e620008000800 */
[----:B------:R-:W-:-:S05]  /*11f0*/  IADD3 R2, P3, R4, UR20, RZ ;  /* 0x0000001404027c10 */ /* 0x000fca000ff7e0ff */
[----:B------:R-:W-:-:S05]  /*1200*/  IMAD.X R3, RZ, RZ, UR21, P3 ;  /* 0x00000015ff037e24 */ /* 0x000fca00098e06ff */
[----:B-1----:R1:W3:Y:S01]  /*1210*/  ATOMG.E.EXCH.STRONG.GPU PT, RZ, [R2], R5 ;  /* 0x0000000502ff73a8 */ /* 0x0022e200041ee100 */
[----:B------:R-:W-:-:S04]  /*1220*/  DEPBAR {5,4,3,2,1,0} ;  /* 0x0000003f0000791a */ /* 0x000fc80000000000 */
[----:B------:R1:W-:Y:S01]  /*1230*/  UTMACCTL.IV [UR20] ;  /* 0x00000000140079b9 */ /* 0x0003e20008000000 */
[----:B------:R-:W-:Y:S01]  /*1240*/  NOP ;  /* 0x0000000000007918 */ /* 0x000fe20000000000 */
.L_x_45:
[----:B------:R-:W-:Y:S05]  /*1250*/  @P0 BRA `(.L_x_46) ;  /* 0x00000000000c0947 */ /* 0x000fea0003800000 */
[----:B------:R0:W-:Y:S01]  /*1260*/  UTMACMDFLUSH ;  /* 0x00000000000079b7 */ /* 0x0001e20000000000 */
[----:B------:R-:W-:Y:S05]  /*1270*/  @P0 BRA `(.L_x_46) ;  /* 0x0000000000040947 */ /* 0x000fea0003800000 */
[----:B------:R-:W-:-:S04]  /*1280*/  DEPBAR.LE SB0, 0x0 ;  /* 0x000080000000791a */ /* 0x000fc80000000000 */
.L_x_46:
[----:B------:R-:W-:Y:S05]  /*1290*/  WARPSYNC.ALL ;  /* 0x0000000000007948 */ /* 0x000fea0003800000 */
[----:B---3--:R-:W-:Y:S01]  /*12a0*/  BAR.SYNC.DEFER_BLOCKING 0x0 ;  /* 0x0000000000007b1d */ /* 0x008fe20000010000 */
[----:B------:R-:W-:Y:S01]  /*12b0*/  R2UR UR22, R7 ;  /* 0x00000000071672ca */ /* 0x000fe200000e0000 */
[----:B------:R-:W-:Y:S01]  /*12c0*/  USHF.L.U32 UR23, UR32, 0x8, URZ ;  /* 0x0000000820177899 */ /* 0x000fe2000800063f */
[----:B------:R-:W-:Y:S01]  /*12d0*/  IMAD.MOV.U32 R25, RZ, RZ, RZ ;  /* 0x000000ffff197224 */ /* 0x000fe200078e00ff */
[----:B------:R-:W-:Y:S02]  /*12e0*/  CS2R R26, SRZ ;  /* 0x00000000001a7805 */ /* 0x000fe4000001ff00 */
[----:B------:R-:W-:Y:S01]  /*12f0*/  CS2R R28, SRZ ;  /* 0x00000000001c7805 */ /* 0x000fe2000001ff00 */
[----:B------:R-:W-:Y:S01]  /*1300*/  VOTEU.ALL UP0, P2 ;  /* 0x00000000003f7886 */ /* 0x000fe20001000000 */
[----:B------:R-:W-:Y:S01]  /*1310*/  UMOV UR4, 0x1 ;  /* 0x0000000100047882 */ /* 0x000fe20000000000 */
[----:B------:R-:W-:Y:S01]  /*1320*/  VOTEU.ALL UP1, P2 ;  /* 0x00000000003f7886 */ /* 0x000fe20001020000 */
[----:B------:R-:W-:Y:S01]  /*1330*/  VOTEU.ALL UP2, P2 ;  /* 0x00000000003f7886 */ /* 0x000fe20001040000 */
[----:B------:R-:W-:Y:S01]  /*1340*/  CS2R R30, SRZ ;  /* 0x00000000001e7805 */ /* 0x000fe2000001ff00 */
[----:B------:R-:W-:-:S04]  /*1350*/  @!UP0 UIADD3 UR8, -UR4, 0x100000, URZ ;  /* 0x0010000004088890 */ /* 0x000fc8000fffe13f */
[----:B------:R-:W-:Y:S02]  /*1360*/  @!UP0 USHF.L.U32 UR9, UR8, 0xb, URZ ;  /* 0x0000000b08098899 */ /* 0x000fe4000800063f */
[----:B------:R-:W-:Y:S01]  /*1370*/  @!UP0 USHF.L.U32 UR8, UR8, 0x1, URZ ;  /* 0x0000000108088899 */ /* 0x000fe2000800063f */
        /* <DEDUP_REMOVED lines=9> */
[----:B------:R-:W-:Y:S01]  /*1410*/  VOTEU.ALL UP0, P2 ;  /* 0x00000000003f7886 */ /* 0x000fe20001000000 */
[----:B------:R-:W-:Y:S02]  /*1420*/  CS2R R38, SRZ ;  /* 0x0000000000267805 */ /* 0x000fe4000001ff00 */
[----:B------:R-:W-:Y:S02]  /*1430*/  CS2R R40, SRZ ;  /* 0x0000000000287805 */ /* 0x000fe4000001ff00 */
[----:B------:R-:W-:Y:S02]  /*1440*/  CS2R R42, SRZ ;  /* 0x00000000002a7805 */ /* 0x000fe4000001ff00 */
[----:B------:R-:W-:-:S02]  /*1450*/  CS2R R44, SRZ ;  /* 0x00000000002c7805 */ /* 0x000fc4000001ff00 */
[----:B------:R-:W-:Y:S02]  /*1460*/  CS2R R46, SRZ ;  /* 0x00000000002e7805 */ /* 0x000fe4000001ff00 */
[----:B------:R-:W-:Y:S01]  /*1470*/  CS2R R48, SRZ ;  /* 0x0000000000307805 */ /* 0x000fe2000001ff00 */
[----:B------:R-:W3:Y:S02]  /*1480*/  FENCE.VIEW.ASYNC.S ;  /* 0x00000000000073c6 */ /* 0x000ee40000000000 */
[----:B---3--:R-:W3:Y:S02]  /*1490*/  @!UP0 SYNCS.EXCH.64 URZ, [UR7+0x3c000], UR8 ;  /* 0x03c00008073f85b2 */ /* 0x008ee40008000100 */
[----:B---3--:R-:W-:Y:S01]  /*14a0*/  BAR.SYNC.DEFER_BLOCKING 0x0 ;  /* 0x0000000000007b1d */ /* 0x008fe20000010000 */
[----:B------:R-:W-:Y:S02]  /*14b0*/  CS2R R50, SRZ ;  /* 0x0000000000327805 */ /* 0x000fe4000001ff00 */
[----:B------:R-:W-:-:S02]  /*14c0*/  CS2R R52, SRZ ;  /* 0x0000000000347805 */ /* 0x000fc4000001ff00 */
[----:B------:R-:W-:Y:S02]  /*14d0*/  CS2R R54, SRZ ;  /* 0x0000000000367805 */ /* 0x000fe4000001ff00 */
[----:B------:R-:W-:Y:S02]  /*14e0*/  CS2R R56, SRZ ;  /* 0x0000000000387805 */ /* 0x000fe4000001ff00 */
[----:B------:R-:W-:Y:S02]  /*14f0*/  CS2R R58, SRZ ;  /* 0x00000000003a7805 */ /* 0x000fe4000001ff00 */
[----:B------:R-:W-:Y:S02]  /*1500*/  CS2R R60, SRZ ;  /* 0x00000000003c7805 */ /* 0x000fe4000001ff00 */
        /* <DEDUP_REMOVED lines=12> */
[----:B------:R-:W-:Y:S01]  /*15d0*/  CS2R R86, SRZ ;  /* 0x0000000000567805 */ /* 0x000fe2000001ff00 */
[----:B------:R3:W4:Y:S02]  /*15e0*/  @!UP1 SYNCS.EXCH.64 URZ, [UR7+0x3c008], UR10 ;  /* 0x03c0080a073f95b2 */ /* 0x0007240008000100 */
[----:B----4-:R-:W-:Y:S01]  /*15f0*/  BAR.SYNC.DEFER_BLOCKING 0x0 ;  /* 0x0000000000007b1d */ /* 0x010fe20000010000 */
[----:B---3--:R-:W-:-:S05]  /*1600*/  USHF.L.U32 UR11, UR33, 0x6, URZ ;  /* 0x00000006210b7899 */ /* 0x008fca000800063f */
[----:B------:R3:W4:Y:S01]  /*1610*/  @!UP2 SYNCS.EXCH.64 URZ, [UR7+0x3c010], UR4 ;  /* 0x03c01004073fa5b2 */ /* 0x0007220008000100 */
[----:B------:R-:W-:Y:S06]  /*1620*/  @!P1 BRA `(.L_x_47) ;  /* 0x0000000400d49947 */ /* 0x000fec0003800000 */
        /* <DEDUP_REMOVED lines=31> */
[----:B------:R-:W-:Y:S01]  /*1820*/  CS2R R86, SRZ ;  /* 0x0000000000567805 */ /* 0x000fe2000001ff00 */
[----:B---3--:R-:W-:Y:S01]  /*1830*/  UMOV UR4, URZ ;  /* 0x0000003f00047c82 */ /* 0x008fe20008000000 */
[----:B------:R-:W-:-:S05]  /*1840*/  UMOV UR27, URZ ;  /* 0x0000003f001b7c82 */ /* 0x000fca0008000000 */
.L_x_49:
[----:B----4-:R-:W-:Y:S01]  /*1850*/  BAR.SYNC.DEFER_BLOCKING 0x0 ;  /* 0x0000000000007b1d */ /* 0x010fe20000010000 */
[----:B------:R-:W-:Y:S01]  /*1860*/  ULEA UR29, UR4, UR7, 0x3 ;  /* 0x00000007041d7291 */ /* 0x000fe2000f8e183f */
[----:B-1----:R-:W-:Y:S01]  /*1870*/  @!P2 IMAD.MOV.U32 R2, RZ, RZ, 0x14000 ;  /* 0x00014000ff02a424 */ /* 0x002fe200078e00ff */
[----:B------:R-:W-:Y:S01]  /*1880*/  ELECT P0, URZ, PT ;  /* 0x00000000003f782f */ /* 0x000fe20003800000 */
[----:B------:R-:W-:-:S03]  /*1890*/  ULEA UR5, UR4, UR7, 0xe ;  /* 0x0000000704057291 */ /* 0x000fc6000f8e703f */
[----:B------:R-:W-:Y:S01]  /*18a0*/  ISETP.LT.U32.AND P0, PT, R6, 0x40, P0 ;  /* 0x000000400600780c */ /* 0x000fe20000701070 */
[----:B------:R-:W-:Y:S02]  /*18b0*/  ULOP3.LUT UR8, UR22, 0x1, URZ, 0xc0, !UPT ;  /* 0x0000000116087892 */ /* 0x000fe4000f8ec03f */
[----:B------:R-:W-:Y:S02]  /*18c0*/  UIADD3 UR6, UR5, 0x30000, URZ ;  /* 0x0003000005067890 */ /* 0x000fe4000fffe03f */
[----:B------:R-:W-:Y:S02]  /*18d0*/  ULEA UR10, UR8, UR27, 0x6 ;  /* 0x0000001b080a7291 */ /* 0x000fe4000f8e303f */
[----:B------:R-:W-:Y:S01]  /*18e0*/  ULEA UR8, UR8, UR6, 0xd ;  /* 0x0000000608087291 */ /* 0x000fe2000f8e683f */
[----:B------:R-:W-:Y:S01]  /*18f0*/  ELECT P1, URZ, PT ;  /* 0x00000000003f782f */ /* 0x000fe20003820000 */
[----:B------:R-:W-:-:S04]  /*1900*/  ULEA UR28, UR4, UR7, 0x10 ;  /* 0x00000007041c7291 */ /* 0x000fc8000f8e803f */
[----:B------:R-:W-:Y:S01]  /*1910*/  VOTEU.ANY UP0, P0 ;  /* 0x00000000003f7886 */ /* 0x000fe20000000100 */
[----:B------:R-:W-:Y:S01]  /*1920*/  VOTEU.ANY UP2, P0 ;  /* 0x00000000003f7886 */ /* 0x000fe20000040100 */
[----:B------:R-:W-:Y:S01]  /*1930*/  ISETP.LT.U32.AND P1, PT, R6, 0x80, P1 ;  /* 0x000000800600780c */ /* 0x000fe20000f21070 */
[----:B------:R-:W-:Y:S01]  /*1940*/  ULOP3.LUT UR26, UR22, 0x3, URZ, 0xc0, !UPT ;  /* 0x00000003161a7892 */ /* 0x000fe2000f8ec03f */
[----:B------:R1:W-:Y:S01]  /*1950*/  @!P2 SYNCS.ARRIVE.TRANS64 RZ, [UR29+0x3c000], R2 ;  /* 0x03c00002ffffa9a7 */ /* 0x0003e2000800001d */
[----:B------:R-:W-:Y:S01]  /*1960*/  @UP0 UIADD3 UR9, UR29, 0x3c000, URZ ;  /* 0x0003c0001d090890 */ /* 0x000fe2000fffe03f */
[----:B------:R-:W-:Y:S01]  /*1970*/  @UP0 UMOV UR12, UR16 ;  /* 0x00000010000c0c82 */ /* 0x000fe20008000000 */
[----:B------:R-:W-:Y:S01]  /*1980*/  @UP0 UMOV UR13, UR17 ;  /* 0x00000011000d0c82 */ /* 0x000fe20008000000 */
[----:B------:R-:W-:Y:S01]  /*1990*/  BAR.SYNC.DEFER_BLOCKING 0x0 ;  /* 0x0000000000007b1d */ /* 0x000fe20000010000 */
[----:B------:R-:W-:Y:S02]  /*19a0*/  ULEA UR24, UR26, UR28, 0xe ;  /* 0x0000001c1a187291 */ /* 0x000fe4000f8e703f */
[----:B------:R-:W-:Y:S01]  /*19b0*/  ULEA UR26, UR26, UR23, 0x6 ;  /* 0x000000171a1a7291 */ /* 0x000fe2000f8e303f */
[----:B-1----:R-:W-:-:S03]  /*19c0*/  SHF.L.U32 R2, R10, 0x1f, RZ ;  /* 0x0000001f0a027819 */ /* 0x002fc600000006ff */
[----:B------:R-:W-:Y:S01]  /*19d0*/  VOTEU.ANY UP1, P1 ;  /* 0x00000000003f7886 */ /* 0x000fe20000820100 */
[----:B------:R-:W-:-:S04]  /*19e0*/  VOTEU.ANY UP3, P1 ;  /* 0x00000000003f7886 */ /* 0x000fc80000860100 */
[----:B------:R-:W-:Y:S01]  /*19f0*/  @UP1 UIADD3 UR25, UR29, 0x3c000, URZ ;  /* 0x0003c0001d191890 */ /* 0x000fe2000fffe03f */
[----:B------:R-:W-:Y:S01]  /*1a00*/  @UP1 UMOV UR14, UR18 ;  /* 0x00000012000e1c82 */ /* 0x000fe20008000000 */
[----:B------:R-:W-:Y:S01]  /*1a10*/  @UP1 UMOV UR15, UR19 ;  /* 0x00000013000f1c82 */ /* 0x000fe20008000000 */
[----:B------:R1:W-:Y:S01]  /*1a20*/  @UP2 UTMALDG.2D [UR8], [UR12] ;  /* 0x000000080c0025b4 */ /* 0x0003e20008008000 */
[----:B------:R3:W-:Y:S06]  /*1a30*/  MEMBAR.ALL.CTA ;  /* 0x0000000000007992 */ /* 0x0007ec0000008000 */
[----:B---3--:R-:W3:Y:S02]  /*1a40*/  FENCE.VIEW.ASYNC.S ;  /* 0x00000000000073c6 */ /* 0x008ee40000000000 */
[----:B---3--:R-:W-:Y:S06]  /*1a50*/  BAR.SYNC.DEFER_BLOCKING 0x0 ;  /* 0x0000000000007b1d */ /* 0x008fec0000010000 */
[----:B------:R1:W-:Y:S02]  /*1a60*/  @UP3 UTMALDG.2D [UR24], [UR14] ;  /* 0x000000180e0035b4 */ /* 0x0003e40008008000 */
[----:B------:R-:W-:Y:S06]  /*1a70*/  BAR.SYNC.DEFER_BLOCKING 0x0 ;  /* 0x0000000000007b1d */ /* 0x000fec0000010000 */
[----:B------:R-:W3:Y:S02]  /*1a80*/  SYNCS.PHASECHK.TRANS64.TRYWAIT P0, [UR29+0x3c000], R2 ;  /* 0x03c00002ff0075a7 */ /* 0x000ee4000800015d */
[----:B-1-3--:R-:W-:Y:S05]  /*1a90*/  @!P0 BRA `(.L_x_48) ;  /* 0x0000000400f88947 */ /* 0x00afea0003800000 */
.L_x_50:
[----:B------:R-:W-:Y:S01]  /*1aa0*/  USHF.L.U32 UR5, UR22, 0x9, URZ ;  /* 0x0000000916057899 */ /* 0x000fe2000800063f */
[----:B------:R-:W-:Y:S02]  /*1ab0*/  WARPGROUP.DEPBAR.LE gsb0, 0x0 ;  /* 0x00008000000079c5 */ /* 0x000fe40000010000 */
[----:B------:R-:W-:Y:S01]  /*1ac0*/  USHF.R.U32.HI UR12, URZ, 0x4, UR6 ;  /* 0x000000043f0c7899 */ /* 0x000fe20008011606 */
[----:B------:R-:W-:Y:S01]  /*1ad0*/  WARPGROUP.ARRIVE ;  /* 0x00000000000079c5 */ /* 0x000fe20000000000 */
[----:B------:R-:W-:Y:S01]  /*1ae0*/  ULOP3.LUT UR5, UR5, 0x800, URZ, 0xc0, !UPT ;  /* 0x0000080005057892 */ /* 0x000fe2000f8ec03f */
[----:B------:R-:W1:Y:S01]  /*1af0*/  LDC R2, c[0x0][0x230] ;  /* 0x00008c00ff027b82 */ /* 0x000e620000000800 */
[----:B------:R-:W-:Y:S02]  /*1b00*/  USGXT.U32 UR12, UR12, 0xe ;  /* 0x0000000e0c0c789a */ /* 0x000fe40008000000 */
[----:B------:R-:W-:Y:S01]  /*1b10*/  ULEA.HI UR5, UR28, UR5, URZ, 0x1c ;  /* 0x000000051c057291 */ /* 0x000fe2000f8fe03f */
[----:B------:R-:W-:Y:S01]  /*1b20*/  UMOV UR13, 0x40000040 ;  /* 0x40000040000d7882 */ /* 0x000fe20000000000 */
[----:B------:R-:W-:-:S02]  /*1b30*/  UMOV UR15, 0x40000040 ;  /* 0x40000040000f7882 */ /* 0x000fc40000000000 */
[----:B------:R-:W-:Y:S01]  /*1b40*/  ULOP3.LUT UR5, UR5, 0x3fff, URZ, 0xc0, !UPT ;  /* 0x00003fff05057892 */ /* 0x000fe2000f8ec03f */
[----:B------:R-:W-:Y:S01]  /*1b50*/  UMOV UR6, URZ ;  /* 0x0000003f00067c82 */ /* 0x000fe20008000000 */
[----:B------:R-:W-:Y:S02]  /*1b60*/  UIADD3 UR27, UR27, 0x80, URZ ;  /* 0x000000801b1b7890 */ /* 0x000fe4000fffe03f */
[----:B------:R-:W-:Y:S02]  /*1b70*/  ULOP3.LUT UR14, UR5, 0x4000000, URZ, 0xfc, !UPT ;  /* 0x04000000050e7892 */ /* 0x000fe4000f8efc3f */
[----:B------:R-:W-:-:S07]  /*1b80*/  UIADD3 UR4, UR4, 0x1, URZ ;  /* 0x0000000104047890 */ /* 0x000fce000fffe03f */
[----:B------:R-:W-:Y:S01]  /*1b90*/  HGMMA.64x128x16.F32 R24, gdesc[UR12].tnspB, R24 ;  /* 0x41e000000c1879f0 */ /* 0x000fe20008700818 */
[----:B------:R-:W-:Y:S02]  /*1ba0*/  UIADD3 UR12, UP0, UR12, 0x2, URZ ;  /* 0x000000020c0c7890 */ /* 0x000fe4000ff1e03f */
[----:B------:R-:W-:Y:S01]  /*1bb0*/  UIADD3 UR14, UP1, UR5, 0x4000080, URZ ;  /* 0x04000080050e7890 */ /* 0x000fe2000ff3e03f */
[----:B-1----:R-:W-:Y:S02]  /*1bc0*/  ISETP.LE.AND P0, PT, R2, UR27, PT ;  /* 0x0000001b02007c0c */ /* 0x002fe4000bf03270 */
[----:B------:R-:W-:Y:S01]  /*1bd0*/  UMOV UR5, URZ ;  /* 0x0000003f00057c82 */ /* 0x000fe20008000000 */
[----:B------:R-:W-:Y:S02]  /*1be0*/  UIADD3.X UR15, UR6, 0x40000040, URZ, UP1, !UPT ;  /* 0x40000040060f7890 */ /* 0x000fe40008ffe43f */
[----:B------:R-:W-:Y:S02]  /*1bf0*/  UIADD3.X UR13, UR5, 0x40000040, URZ, UP0, !UPT ;  /* 0x40000040050d7890 */ /* 0x000fe400087fe43f */
[----:B------:R-:W-:-:S02]  /*1c00*/  UIADD3.64 UR30, UR14, 0x80, URZ ;  /* 0x000000800e1e7897 */ /* 0x000fc4000fffe03f */
[----:B------:R-:W-:Y:S02]  /*1c10*/  UIADD3.64 UR28, UR12, 0x2, URZ ;  /* 0x000000020c1c7897 */ /* 0x000fe4000fffe03f */
[----:B------:R-:W-:-:S04]  /*1c20*/  UISETP.NE.U32.AND UP0, UPT, UR4, 0x3, UPT ;  /* 0x000000030400788c */ /* 0x000fc8000bf05070 */
[----:B------:R-:W-:Y:S02]  /*1c30*/  USEL UR5, URZ, 0x1, UP0 ;  /* 0x000000013f057887 */ /* 0x000fe40008000000 */
[----:B------:R-:W-:-:S04]  /*1c40*/  USEL UR4, UR4, URZ, UP0 ;  /* 0x0000003f04047287 */ /* 0x000fc80008000000 */
[----:B------:R-:W-:Y:S01]  /*1c50*/  LOP3.LUT R10, R10, UR5, RZ, 0x3c, !PT ;  /* 0x000000050a0a7c12 */ /* 0x000fe2000f8e3cff */
[----:B------:R-:W-:-:S12]  /*1c60*/  HGMMA.64x128x16.F32 R24, gdesc[UR12].tnspB, R24 ;  /* 0x41e000000c1879f0 */ /* 0x000fd80008700818 */
[----:B------:R-:W-:Y:S01]  /*1c70*/  HGMMA.64x128x16.F32 R24, gdesc[UR28].tnspB, R24 ;  /* 0x41e000001c1879f0 */ /* 0x000fe20008700818 */
[----:B------:R-:W-:Y:S02]  /*1c80*/  UIADD3.64 UR28, UR12, 0x4, URZ ;  /* 0x000000040c1c7897 */ /* 0x000fe4000fffe03f */
[----:B------:R-:W-:-:S09]  /*1c90*/  UIADD3.64 UR30, UR14, 0x100, URZ ;  /* 0x000001000e1e7897 */ /* 0x000fd2000fffe03f */
        /* <DEDUP_REMOVED lines=8> */
[----:B------:R-:W-:Y:S02]  /*1d20*/  UIADD3.64 UR30, UR14, 0x280, URZ ;  /* 0x000002800e1e7897 */ /* 0x000fe4000fffe03f */
[----:B------:R-:W-:Y:S02]  /*1d30*/  UIADD3.64 UR12, UR12, 0x204, URZ ;  /* 0x000002040c0c7897 */ /* 0x000fe4000fffe03f */
[----:B------:R-:W-:-:S05]  /*1d40*/  UIADD3.64 UR14, UR14, 0x300, URZ ;  /* 0x000003000e0e7897 */ /* 0x000fca000fffe03f */
[----:B------:R-:W-:-:S12]  /*1d50*/  HGMMA.64x128x16.F32 R24, gdesc[UR28].tnspB, R24 ;  /* 0x41e000001c1879f0 */ /* 0x000fd80008700818 */
[----:B------:R-:W-:Y:S01]  /*1d60*/  HGMMA.64x128x16.F32 R24, gdesc[UR12].tnspB, R24, gsb0 ;  /* 0x41e000000c1879f0 */ /* 0x000fe20008000818 */
[----:B------:R-:W-:Y:S05]  /*1d70*/  @!P0 BRA `(.L_x_49) ;  /* 0xfffffff800b48947 */ /* 0x000fea000383ffff */
.L_x_47:
[----:B------:R-:W-:Y:S02]  /*1d80*/  WARPGROUP.DEPBAR.LE gsb0, 0x0 ;  /* 0x00008000000079c5 */ /* 0x000fe40000010000 */
[----:B----4-:R-:W-:Y:S01]  /*1d90*/  BAR.SYNC.DEFER_BLOCKING 0x0 ;  /* 0x0000000000007b1d */ /* 0x010fe20000010000 */
[C---:B-1----:R-:W-:Y:S01]  /*1da0*/  IMAD.SHL.U32 R2, R0.reuse, 0x80, RZ ;  /* 0x0000008000027824 */ /* 0x042fe200078e00ff */
[----:B------:R-:W-:Y:S01]  /*1db0*/  F2FP.F16.F32.PACK_AB R24, R25, R24 ;  /* 0x000000181918723e */ /* 0x000fe200000000ff */
[----:B------:R-:W-:Y:S01]  /*1dc0*/  IMAD.SHL.U32 R3, R0, 0x40, RZ ;  /* 0x0000004000037824 */ /* 0x000fe200078e00ff */
[----:B------:R-:W-:Y:S02]  /*1dd0*/  F2FP.F16.F32.PACK_AB R25, R27, R26 ;  /* 0x0000001a1b19723e */ /* 0x000fe400000000ff */
[----:B------:R-:W-:Y:S02]  /*1de0*/  ELECT P0, URZ, PT ;  /* 0x00000000003f782f */ /* 0x000fe40003800000 */
[----:B------:R-:W-:Y:S01]  /*1df0*/  LOP3.LUT R2, R2, 0x4780, RZ, 0xc0, !PT ;  /* 0x0000478002027812 */ /* 0x000fe200078ec0ff */
[----:B------:R-:W-:Y:S01]  /*1e00*/  ULOP3.LUT UR22, UR22, 0x3, URZ, 0xc0, !UPT ;  /* 0x0000000316167892 */ /* 0x000fe2000f8ec03f */
[----:B------:R-:W-:Y:S01]  /*1e10*/  F2FP.F16.F32.PACK_AB R56, R57, R56 ;  /* 0x000000383938723e */ /* 0x000fe200000000ff */
[----:B------:R-:W-:Y:S01]  /*1e20*/  UMOV UR10, UR11 ;  /* 0x0000000b000a7c82 */ /* 0x000fe20008000000 */
[----:B------:R-:W-:Y:S01]  /*1e30*/  LOP3.LUT R4, R2, 0x1800, R3, 0xf8, !PT ;  /* 0x0000180002047812 */ /* 0x000fe200078ef803 */
[----:B------:R-:W-:Y:S01]  /*1e40*/  IMAD.SHL.U32 R2, R0, 0x10, RZ ;  /* 0x0000001000027824 */ /* 0x000fe200078e00ff */
[----:B------:R-:W-:Y:S01]  /*1e50*/  F2FP.F16.F32.PACK_AB R26, R29, R28 ;  /* 0x0000001c1d1a723e */ /* 0x000fe200000000ff */
[----:B------:R-:W-:Y:S01]  /*1e60*/  ULEA UR8, UR22, UR7, 0xd ;  /* 0x0000000716087291 */ /* 0x000fe2000f8e683f */
[----:B------:R-:W-:Y:S01]  /*1e70*/  F2FP.F16.F32.PACK_AB R27, R31, R30 ;  /* 0x0000001e1f1b723e */ /* 0x000fe200000000ff */
[----:B------:R-:W-:Y:S01]  /*1e80*/  ULEA UR9, UR22, UR23, 0x6 ;  /* 0x0000001716097291 */ /* 0x000fe2000f8e303f */
[----:B------:R-:W-:-:S02]  /*1e90*/  LOP3.LUT R3, R2, 0x70, RZ, 0xc0, !PT ;  /* 0x0000007002037812 */ /* 0x000fc400078ec0ff */
[----:B------:R-:W-:Y:S02]  /*1ea0*/  F2FP.F16.F32.PACK_AB R32, R33, R32 ;  /* 0x000000202120723e */ /* 0x000fe400000000ff */
[----:B------:R-:W-:Y:S02]  /*1eb0*/  LOP3.LUT R3, R3, 0x10, R0, 0x78, !PT ;  /* 0x0000001003037812 */ /* 0x000fe400078e7800 */
[----:B------:R-:W-:Y:S01]  /*1ec0*/  F2FP.F16.F32.PACK_AB R57, R59, R58 ;  /* 0x0000003a3b39723e */ /* 0x000fe200000000ff */
[----:B------:R-:W1:Y:S02]  /*1ed0*/  @!P2 SYNCS.CCTL.IV [UR7+0x3c000] ;  /* 0x03c00000ff00a9b1 */ /* 0x000e640008000007 */
[----:B-1----:R-:W-:Y:S01]  /*1ee0*/  BAR.SYNC.DEFER_BLOCKING 0x0 ;  /* 0x0000000000007b1d */ /* 0x002fe20000010000 */
[----:B------:R-:W-:Y:S02]  /*1ef0*/  LOP3.LUT R3, R4, R3, RZ, 0xfc, !PT ;  /* 0x0000000304037212 */ /* 0x000fe400078efcff */
[----:B------:R-:W-:-:S02]  /*1f00*/  F2FP.F16.F32.PACK_AB R33, R35, R34 ;  /* 0x000000222321723e */ /* 0x000fc400000000ff */
[C---:B------:R-:W-:Y:S01]  /*1f10*/  LOP3.LUT R2, R3.reuse, 0x20, RZ, 0x3c, !PT ;  /* 0x0000002003027812 */ /* 0x040fe200078e3cff */
[C---:B------:R-:W-:Y:S01]  /*1f20*/  VIADD R0, R3.reuse, UR7 ;  /* 0x0000000703007c36 */ /* 0x040fe20008000000 */
[----:B------:R-:W-:Y:S02]  /*1f30*/  LOP3.LUT R4, R3, 0x40, RZ, 0x3c, !PT ;  /* 0x0000004003047812 */ /* 0x000fe400078e3cff */
[----:B------:R-:W-:Y:S01]  /*1f40*/  F2FP.F16.F32.PACK_AB R58, R61, R60 ;  /* 0x0000003c3d3a723e */ /* 0x000fe200000000ff */
[----:B------:R-:W-:Y:S01]  /*1f50*/  VIADD R2, R2, UR7 ;  /* 0x0000000702027c36 */ /* 0x000fe20008000000 */
[----:B------:R-:W-:Y:S01]  /*1f60*/  F2FP.F16.F32.PACK_AB R59, R63, R62 ;  /* 0x0000003e3f3b723e */ /* 0x000fe200000000ff */
[----:B------:R-:W-:Y:S01]  /*1f70*/  VIADD R4, R4, UR7 ;  /* 0x0000000704047c36 */ /* 0x000fe20008000000 */
[----:B------:R-:W-:Y:S02]  /*1f80*/  F2FP.F16.F32.PACK_AB R64, R65, R64 ;  /* 0x000000404140723e */ /* 0x000fe400000000ff */
[----:B------:R-:W-:-:S02]  /*1f90*/  LOP3.LUT R3, R3, 0x60, RZ, 0x3c, !PT ;  /* 0x0000006003037812 */ /* 0x000fc400078e3cff */
[----:B------:R-:W-:Y:S02]  /*1fa0*/  F2FP.F16.F32.PACK_AB R34, R37, R36 ;  /* 0x000000242522723e */ /* 0x000fe400000000ff */
[----:B------:R-:W-:Y:S01]  /*1fb0*/  F2FP.F16.F32.PACK_AB R35, R39, R38 ;  /* 0x000000262723723e */ /* 0x000fe200000000ff */
[----:B------:R-:W-:Y:S01]  /*1fc0*/  VIADD R3, R3, UR7 ;  /* 0x0000000703037c36 */ /* 0x000fe20008000000 */
[----:B------:R-:W-:Y:S02]  /*1fd0*/  F2FP.F16.F32.PACK_AB R40, R41, R40 ;  /* 0x000000282928723e */ /* 0x000fe400000000ff */
[----:B------:R-:W-:Y:S01]  /*1fe0*/  F2FP.F16.F32.PACK_AB R65, R67, R66 ;  /* 0x000000424341723e */ /* 0x000fe200000000ff */
[----:B------:R-:W1:Y:S02]  /*1ff0*/  @!P2 SYNCS.CCTL.IV [UR7+0x3c008] ;  /* 0x03c00800ff00a9b1 */ /* 0x000e640008000007 */
[----:B-1----:R-:W-:Y:S01]  /*2000*/  BAR.SYNC.DEFER_BLOCKING 0x0 ;  /* 0x0000000000007b1d */ /* 0x002fe20000010000 */
[----:B------:R-:W-:-:S02]  /*2010*/  F2FP.F16.F32.PACK_AB R41, R43, R42 ;  /* 0x0000002a2b29723e */ /* 0x000fc400000000ff */
[----:B------:R-:W-:Y:S02]  /*2020*/  F2FP.F16.F32.PACK_AB R66, R69, R68 ;  /* 0x000000444542723e */ /* 0x000fe400000000ff */
[----:B------:R-:W-:Y:S02]  /*2030*/  F2FP.F16.F32.PACK_AB R67, R71, R70 ;  /* 0x000000464743723e */ /* 0x000fe400000000ff */
[----:B------:R-:W-:Y:S02]  /*2040*/  F2FP.F16.F32.PACK_AB R72, R73, R72 ;  /* 0x000000484948723e */ /* 0x000fe400000000ff */
[----:B------:R-:W-:Y:S02]  /*2050*/  F2FP.F16.F32.PACK_AB R42, R45, R44 ;  /* 0x0000002c2d2a723e */ /* 0x000fe400000000ff */
[----:B------:R-:W-:Y:S02]  /*2060*/  F2FP.F16.F32.PACK_AB R43, R47, R46 ;  /* 0x0000002e2f2b723e */ /* 0x000fe400000000ff */
[----:B------:R-:W-:-:S02]  /*2070*/  F2FP.F16.F32.PACK_AB R48, R49, R48 ;  /* 0x000000303130723e */ /* 0x000fc400000000ff */
[----:B------:R-:W-:Y:S02]  /*2080*/  F2FP.F16.F32.PACK_AB R73, R75, R74 ;  /* 0x0000004a4b49723e */ /* 0x000fe400000000ff */
[----:B------:R-:W-:Y:S02]  /*2090*/  F2FP.F16.F32.PACK_AB R49, R51, R50 ;  /* 0x000000323331723e */ /* 0x000fe400000000ff */
[----:B------:R-:W-:Y:S02]  /*20a0*/  F2FP.F16.F32.PACK_AB R74, R77, R76 ;  /* 0x0000004c4d4a723e */ /* 0x000fe400000000ff */
[----:B------:R-:W-:Y:S02]  /*20b0*/  F2FP.F16.F32.PACK_AB R75, R79, R78 ;  /* 0x0000004e4f4b723e */ /* 0x000fe400000000ff */
[----:B------:R-:W-:Y:S01]  /*20c0*/  F2FP.F16.F32.PACK_AB R80, R81, R80 ;  /* 0x000000505150723e */ /* 0x000fe200000000ff */
[----:B------:R-:W1:Y:S02]  /*20d0*/  @!P2 SYNCS.CCTL.IV [UR7+0x3c010] ;  /* 0x03c01000ff00a9b1 */ /* 0x000e640008000007 */
[----:B-1----:R-:W-:Y:S01]  /*20e0*/  STSM.16.M88.4 [R0], R24 ;  /* 0x0000001800007844 */ /* 0x002fe20000000200 */
[----:B------:R-:W-:-:S02]  /*20f0*/  F2FP.F16.F32.PACK_AB R50, R53, R52 ;  /* 0x000000343532723e */ /* 0x000fc400000000ff */
[----:B------:R-:W-:Y:S01]  /*2100*/  F2FP.F16.F32.PACK_AB R51, R55, R54 ;  /* 0x000000363733723e */ /* 0x000fe200000000ff */
[----:B------:R-:W-:Y:S01]  /*2110*/  STSM.16.M88.4 [R0+0x2000], R56 ;  /* 0x0020003800007844 */ /* 0x000fe20000000200 */
[----:B------:R-:W-:Y:S02]  /*2120*/  F2FP.F16.F32.PACK_AB R81, R83, R82 ;  /* 0x000000525351723e */ /* 0x000fe400000000ff */
[----:B------:R-:W-:Y:S01]  /*2130*/  F2FP.F16.F32.PACK_AB R82, R85, R84 ;  /* 0x000000545552723e */ /* 0x000fe200000000ff */
[----:B------:R-:W-:Y:S01]  /*2140*/  STSM.16.M88.4 [R2], R32 ;  /* 0x0000002002007844 */ /* 0x000fe20000000200 */
[----:B------:R-:W-:Y:S02]  /*2150*/  F2FP.F16.F32.PACK_AB R83, R87, R86 ;  /* 0x000000565753723e */ /* 0x000fe400000000ff */
[----:B------:R-:W-:Y:S01]  /*2160*/  ISETP.LT.U32.AND P0, PT, R6, 0x80, P0 ;  /* 0x000000800600780c */ /* 0x000fe20000701070 */
[----:B------:R-:W-:Y:S04]  /*2170*/  STSM.16.M88.4 [R2+0x2000], R64 ;  /* 0x0020004002007844 */ /* 0x000fe80000000200 */
[----:B------:R-:W-:Y:S04]  /*2180*/  STSM.16.M88.4 [R4], R40 ;  /* 0x0000002804007844 */ /* 0x000fe80000000200 */
[----:B------:R-:W-:Y:S04]  /*2190*/  STSM.16.M88.4 [R4+0x2000], R72 ;  /* 0x0020004804007844 */ /* 0x000fe80000000200 */
[----:B------:R-:W-:Y:S01]  /*21a0*/  STSM.16.M88.4 [R3], R48 ;  /* 0x0000003003007844 */ /* 0x000fe20000000200 */
[----:B------:R-:W-:Y:S01]  /*21b0*/  VOTEU.ANY UP0, P0 ;  /* 0x00000000003f7886 */ /* 0x000fe20000000100 */
[----:B------:R-:W-:-:S02]  /*21c0*/  VOTEU.ANY UP1, P0 ;  /* 0x00000000003f7886 */ /* 0x000fc40000020100 */
[----:B------:R-:W-:Y:S02]  /*21d0*/  STSM.16.M88.4 [R3+0x2000], R80 ;  /* 0x0020005003007844 */ /* 0x000fe40000000200 */
[----:B---3--:R-:W-:Y:S01]  /*21e0*/  @UP0 UMOV UR4, UR20 ;  /* 0x0000001400040c82 */ /* 0x008fe20008000000 */
[----:B------:R-:W-:Y:S01]  /*21f0*/  @UP0 UMOV UR5, UR21 ;  /* 0x0000001500050c82 */ /* 0x000fe20008000000 */
[----:B------:R1:W-:Y:S06]  /*2200*/  MEMBAR.ALL.CTA ;  /* 0x0000000000007992 */ /* 0x0003ec0000008000 */
[----:B-1----:R-:W1:Y:S02]  /*2210*/  FENCE.VIEW.ASYNC.S ;  /* 0x00000000000073c6 */ /* 0x002e640000000000 */
[----:B-1----:R-:W-:Y:S06]  /*2220*/  BAR.SYNC.DEFER_BLOCKING 0x0 ;  /* 0x0000000000007b1d */ /* 0x002fec0000010000 */
[----:B------:R1:W-:Y:S01]  /*2230*/  @UP1 UTMASTG.2D [UR8], [UR4] ;  /* 0x00000008040013b5 */ /* 0x0003e20008008000 */
[----:B------:R0:W-:Y:S01]  /*2240*/  UTMACMDFLUSH ;  /* 0x00000000000079b7 */ /* 0x0001e20000000000 */
[----:B------:R-:W-:-:S04]  /*2250*/  DEPBAR.LE SB0, 0x0 ;  /* 0x000080000000791a */ /* 0x000fc80000000000 */
[----:B------:R-:W-:Y:S06]  /*2260*/  BAR.SYNC.DEFER_BLOCKING 0x0 ;  /* 0x0000000000007b1d */ /* 0x000fec0000010000 */
[----:B-1----:R-:W-:Y:S05]  /*2270*/  EXIT ;  /* 0x000000000000794d */ /* 0x002fea0003800000 */
.L_x_48:
[----:B------:R-:W1:Y:S02]  /*2280*/  SYNCS.PHASECHK.TRANS64.TRYWAIT P0, [UR29+0x3c000], R2 ;  /* 0x03c00002ff0075a7 */ /* 0x000e64000800015d */
[----:B-1----:R-:W-:Y:S05]  /*2290*/  @!P0 BRA `(.L_x_48) ;  /* 0xfffffffc00f88947 */ /* 0x002fea000383ffff */
[----:B------:R-:W-:Y:S05]  /*22a0*/  BRA `(.L_x_50) ;  /* 0xfffffff400fc7947 */ /* 0x000fea000383ffff */
.L_x_51:
[----:B------:R-:W-:-:S00]  /*22b0*/  BRA `(.L_x_51) ;  /* 0xfffffffc00fc7947 */ /* 0x000fc0000383ffff */
[----:B------:R-:W-:-:S00]  /*22c0*/  NOP ;  /* 0x0000000000007918 */ /* 0x000fc00000000000 */
        /* <DEDUP_REMOVED lines=11> */
.L_x_52:


//--------------------- .nv.shared.gluon_wgmma    --------------------------
	.section	.nv.shared.gluon_wgmma,"aw",@nobits
	.sectionflags	@""
	.align	16
	.zero		1024


//--------------------- .nv.shared.reserved.0     --------------------------
	.section	.nv.shared.reserved.0,"aw",@nobits
	.weak		__nv_reservedSMEM_offset_0_alias
	.size		__nv_reservedSMEM_offset_0_alias, 0, 0
	.other		__nv_reservedSMEM_offset_0_alias,@"STO_CUDA_RESERVED_SHARED STV_DEFAULT"
__nv_reservedSMEM_offset_0_alias:
	.zero		0


//--------------------- .nv.constant0.gluon_wgmma --------------------------
	.section	.nv.constant0.gluon_wgmma,"a",@progbits
	.sectionflags	@""
	.align	4
.nv.constant0.gluon_wgmma:
	.zero		608


//--------------------- SYMBOLS --------------------------

	.type		.nv.reservedSmem.offset0,@object
	.size		.nv.reservedSmem.offset0,0x4
